//
// Generated by NVIDIA NVVM Compiler
//
// Compiler Build ID: CL-36424714
// Cuda compilation tools, release 13.0, V13.0.88
// Based on NVVM 20.0.0
//

.version 9.0
.target sm_100
.address_size 64

	// .globl	_Z13calc_average5PdPKdS1_S1_S1_S1_iiiiiiddddddddddPKi

.visible .entry _Z13calc_average5PdPKdS1_S1_S1_S1_iiiiiiddddddddddPKi(
	.param .u64 .ptr .align 1 _Z13calc_average5PdPKdS1_S1_S1_S1_iiiiiiddddddddddPKi_param_0,
	.param .u64 .ptr .align 1 _Z13calc_average5PdPKdS1_S1_S1_S1_iiiiiiddddddddddPKi_param_1,
	.param .u64 .ptr .align 1 _Z13calc_average5PdPKdS1_S1_S1_S1_iiiiiiddddddddddPKi_param_2,
	.param .u64 .ptr .align 1 _Z13calc_average5PdPKdS1_S1_S1_S1_iiiiiiddddddddddPKi_param_3,
	.param .u64 .ptr .align 1 _Z13calc_average5PdPKdS1_S1_S1_S1_iiiiiiddddddddddPKi_param_4,
	.param .u64 .ptr .align 1 _Z13calc_average5PdPKdS1_S1_S1_S1_iiiiiiddddddddddPKi_param_5,
	.param .u32 _Z13calc_average5PdPKdS1_S1_S1_S1_iiiiiiddddddddddPKi_param_6,
	.param .u32 _Z13calc_average5PdPKdS1_S1_S1_S1_iiiiiiddddddddddPKi_param_7,
	.param .u32 _Z13calc_average5PdPKdS1_S1_S1_S1_iiiiiiddddddddddPKi_param_8,
	.param .u32 _Z13calc_average5PdPKdS1_S1_S1_S1_iiiiiiddddddddddPKi_param_9,
	.param .u32 _Z13calc_average5PdPKdS1_S1_S1_S1_iiiiiiddddddddddPKi_param_10,
	.param .u32 _Z13calc_average5PdPKdS1_S1_S1_S1_iiiiiiddddddddddPKi_param_11,
	.param .f64 _Z13calc_average5PdPKdS1_S1_S1_S1_iiiiiiddddddddddPKi_param_12,
	.param .f64 _Z13calc_average5PdPKdS1_S1_S1_S1_iiiiiiddddddddddPKi_param_13,
	.param .f64 _Z13calc_average5PdPKdS1_S1_S1_S1_iiiiiiddddddddddPKi_param_14,
	.param .f64 _Z13calc_average5PdPKdS1_S1_S1_S1_iiiiiiddddddddddPKi_param_15,
	.param .f64 _Z13calc_average5PdPKdS1_S1_S1_S1_iiiiiiddddddddddPKi_param_16,
	.param .f64 _Z13calc_average5PdPKdS1_S1_S1_S1_iiiiiiddddddddddPKi_param_17,
	.param .f64 _Z13calc_average5PdPKdS1_S1_S1_S1_iiiiiiddddddddddPKi_param_18,
	.param .f64 _Z13calc_average5PdPKdS1_S1_S1_S1_iiiiiiddddddddddPKi_param_19,
	.param .f64 _Z13calc_average5PdPKdS1_S1_S1_S1_iiiiiiddddddddddPKi_param_20,
	.param .f64 _Z13calc_average5PdPKdS1_S1_S1_S1_iiiiiiddddddddddPKi_param_21,
	.param .u64 .ptr .align 1 _Z13calc_average5PdPKdS1_S1_S1_S1_iiiiiiddddddddddPKi_param_22
)
{
	.reg .pred 	%p<3>;
	.reg .b32 	%r<107>;
	.reg .b64 	%rd<85>;
	.reg .b64 	%fd<150>;

	ld.param.u64 	%rd8, [_Z13calc_average5PdPKdS1_S1_S1_S1_iiiiiiddddddddddPKi_param_0];
	ld.param.u64 	%rd9, [_Z13calc_average5PdPKdS1_S1_S1_S1_iiiiiiddddddddddPKi_param_1];
	ld.param.u64 	%rd10, [_Z13calc_average5PdPKdS1_S1_S1_S1_iiiiiiddddddddddPKi_param_2];
	ld.param.u64 	%rd11, [_Z13calc_average5PdPKdS1_S1_S1_S1_iiiiiiddddddddddPKi_param_3];
	ld.param.u64 	%rd12, [_Z13calc_average5PdPKdS1_S1_S1_S1_iiiiiiddddddddddPKi_param_4];
	ld.param.u64 	%rd13, [_Z13calc_average5PdPKdS1_S1_S1_S1_iiiiiiddddddddddPKi_param_5];
	ld.param.u32 	%r11, [_Z13calc_average5PdPKdS1_S1_S1_S1_iiiiiiddddddddddPKi_param_6];
	ld.param.u32 	%r12, [_Z13calc_average5PdPKdS1_S1_S1_S1_iiiiiiddddddddddPKi_param_7];
	ld.param.u32 	%r13, [_Z13calc_average5PdPKdS1_S1_S1_S1_iiiiiiddddddddddPKi_param_8];
	ld.param.u32 	%r14, [_Z13calc_average5PdPKdS1_S1_S1_S1_iiiiiiddddddddddPKi_param_9];
	ld.param.u32 	%r15, [_Z13calc_average5PdPKdS1_S1_S1_S1_iiiiiiddddddddddPKi_param_10];
	ld.param.u32 	%r16, [_Z13calc_average5PdPKdS1_S1_S1_S1_iiiiiiddddddddddPKi_param_11];
	ld.param.f64 	%fd4, [_Z13calc_average5PdPKdS1_S1_S1_S1_iiiiiiddddddddddPKi_param_15];
	ld.param.u64 	%rd14, [_Z13calc_average5PdPKdS1_S1_S1_S1_iiiiiiddddddddddPKi_param_22];
	mov.u32 	%r17, %ctaid.x;
	mov.u32 	%r18, %ctaid.y;
	mov.u32 	%r19, %nctaid.x;
	mad.lo.s32 	%r20, %r18, %r19, %r17;
	mov.u32 	%r21, %ntid.x;
	mov.u32 	%r22, %ntid.y;
	mov.u32 	%r23, %tid.x;
	mov.u32 	%r24, %tid.y;
	mad.lo.s32 	%r25, %r20, %r22, %r24;
	mad.lo.s32 	%r106, %r25, %r21, %r23;
	mul.lo.s32 	%r26, %r21, %r22;
	mul.lo.s32 	%r2, %r26, %r19;
	setp.ge.s32 	%p1, %r106, %r11;
	@%p1 bra 	$L__BB0_3;
	cvta.to.global.u64 	%rd1, %rd13;
	cvta.to.global.u64 	%rd2, %rd14;
	add.s32 	%r3, %r12, -2;
	add.s32 	%r4, %r13, -2;
	add.s32 	%r5, %r14, -2;
	add.s32 	%r6, %r15, -2;
	add.s32 	%r7, %r16, -2;
	mov.u32 	%r27, %nctaid.y;
	mul.lo.s32 	%r8, %r2, %r27;
	cvta.to.global.u64 	%rd3, %rd8;
	cvta.to.global.u64 	%rd4, %rd9;
	cvta.to.global.u64 	%rd5, %rd10;
	cvta.to.global.u64 	%rd6, %rd11;
	cvta.to.global.u64 	%rd7, %rd12;
$L__BB0_2:
	ld.param.f64 	%fd149, [_Z13calc_average5PdPKdS1_S1_S1_S1_iiiiiiddddddddddPKi_param_21];
	ld.param.f64 	%fd148, [_Z13calc_average5PdPKdS1_S1_S1_S1_iiiiiiddddddddddPKi_param_20];
	ld.param.f64 	%fd147, [_Z13calc_average5PdPKdS1_S1_S1_S1_iiiiiiddddddddddPKi_param_19];
	ld.param.f64 	%fd146, [_Z13calc_average5PdPKdS1_S1_S1_S1_iiiiiiddddddddddPKi_param_18];
	ld.param.f64 	%fd145, [_Z13calc_average5PdPKdS1_S1_S1_S1_iiiiiiddddddddddPKi_param_17];
	ld.param.f64 	%fd144, [_Z13calc_average5PdPKdS1_S1_S1_S1_iiiiiiddddddddddPKi_param_16];
	ld.param.f64 	%fd143, [_Z13calc_average5PdPKdS1_S1_S1_S1_iiiiiiddddddddddPKi_param_14];
	ld.param.f64 	%fd142, [_Z13calc_average5PdPKdS1_S1_S1_S1_iiiiiiddddddddddPKi_param_13];
	ld.param.f64 	%fd141, [_Z13calc_average5PdPKdS1_S1_S1_S1_iiiiiiddddddddddPKi_param_12];
	mul.wide.s32 	%rd15, %r106, 8;
	add.s64 	%rd16, %rd3, %rd15;
	ld.global.f64 	%fd11, [%rd16];
	sub.f64 	%fd12, %fd11, %fd145;
	div.rn.f64 	%fd13, %fd12, %fd141;
	st.global.f64 	[%rd16], %fd13;
	add.s64 	%rd17, %rd4, %rd15;
	ld.global.f64 	%fd14, [%rd17];
	sub.f64 	%fd15, %fd14, %fd146;
	div.rn.f64 	%fd16, %fd15, %fd142;
	add.s64 	%rd18, %rd5, %rd15;
	ld.global.f64 	%fd17, [%rd18];
	sub.f64 	%fd18, %fd17, %fd147;
	div.rn.f64 	%fd19, %fd18, %fd143;
	add.s64 	%rd19, %rd6, %rd15;
	ld.global.f64 	%fd20, [%rd19];
	sub.f64 	%fd21, %fd20, %fd148;
	div.rn.f64 	%fd22, %fd21, %fd4;
	add.s64 	%rd20, %rd7, %rd15;
	ld.global.f64 	%fd23, [%rd20];
	sub.f64 	%fd24, %fd23, %fd149;
	div.rn.f64 	%fd25, %fd24, %fd144;
	cvt.rmi.f64.f64 	%fd26, %fd13;
	cvt.rzi.s32.f64 	%r28, %fd26;
	min.s32 	%r29, %r3, %r28;
	cvt.rmi.f64.f64 	%fd27, %fd16;
	cvt.rzi.s32.f64 	%r30, %fd27;
	min.s32 	%r31, %r4, %r30;
	cvt.rmi.f64.f64 	%fd28, %fd19;
	cvt.rzi.s32.f64 	%r32, %fd28;
	min.s32 	%r33, %r5, %r32;
	cvt.rmi.f64.f64 	%fd29, %fd22;
	cvt.rzi.s32.f64 	%r34, %fd29;
	min.s32 	%r35, %r6, %r34;
	cvt.rmi.f64.f64 	%fd30, %fd25;
	cvt.rzi.s32.f64 	%r36, %fd30;
	min.s32 	%r37, %r7, %r36;
	cvt.rn.f64.s32 	%fd31, %r29;
	sub.f64 	%fd32, %fd13, %fd31;
	st.global.f64 	[%rd16], %fd32;
	cvt.rn.f64.s32 	%fd33, %r31;
	sub.f64 	%fd34, %fd16, %fd33;
	cvt.rn.f64.s32 	%fd35, %r33;
	sub.f64 	%fd36, %fd19, %fd35;
	cvt.rn.f64.s32 	%fd37, %r35;
	sub.f64 	%fd38, %fd22, %fd37;
	cvt.rn.f64.s32 	%fd39, %r37;
	sub.f64 	%fd40, %fd25, %fd39;
	mad.lo.s32 	%r38, %r37, %r15, %r35;
	mad.lo.s32 	%r39, %r38, %r14, %r33;
	mad.lo.s32 	%r40, %r39, %r13, %r31;
	mad.lo.s32 	%r41, %r40, %r12, %r29;
	mov.f64 	%fd41, 0d3FF0000000000000;
	sub.f64 	%fd42, %fd41, %fd32;
	sub.f64 	%fd43, %fd41, %fd34;
	sub.f64 	%fd44, %fd41, %fd36;
	sub.f64 	%fd45, %fd41, %fd38;
	sub.f64 	%fd46, %fd41, %fd40;
	ld.global.u32 	%r42, [%rd2];
	add.s32 	%r43, %r41, %r42;
	mul.wide.s32 	%rd21, %r43, 8;
	add.s64 	%rd22, %rd1, %rd21;
	ld.global.f64 	%fd47, [%rd22];
	ld.global.u32 	%r44, [%rd2+4];
	add.s32 	%r45, %r41, %r44;
	mul.wide.s32 	%rd23, %r45, 8;
	add.s64 	%rd24, %rd1, %rd23;
	ld.global.f64 	%fd48, [%rd24];
	mul.f64 	%fd49, %fd40, %fd48;
	fma.rn.f64 	%fd50, %fd47, %fd46, %fd49;
	ld.global.u32 	%r46, [%rd2+8];
	add.s32 	%r47, %r41, %r46;
	mul.wide.s32 	%rd25, %r47, 8;
	add.s64 	%rd26, %rd1, %rd25;
	ld.global.f64 	%fd51, [%rd26];
	ld.global.u32 	%r48, [%rd2+12];
	add.s32 	%r49, %r41, %r48;
	mul.wide.s32 	%rd27, %r49, 8;
	add.s64 	%rd28, %rd1, %rd27;
	ld.global.f64 	%fd52, [%rd28];
	mul.f64 	%fd53, %fd40, %fd52;
	fma.rn.f64 	%fd54, %fd46, %fd51, %fd53;
	mul.f64 	%fd55, %fd38, %fd54;
	fma.rn.f64 	%fd56, %fd45, %fd50, %fd55;
	ld.global.u32 	%r50, [%rd2+16];
	add.s32 	%r51, %r41, %r50;
	mul.wide.s32 	%rd29, %r51, 8;
	add.s64 	%rd30, %rd1, %rd29;
	ld.global.f64 	%fd57, [%rd30];
	ld.global.u32 	%r52, [%rd2+20];
	add.s32 	%r53, %r52, %r41;
	mul.wide.s32 	%rd31, %r53, 8;
	add.s64 	%rd32, %rd1, %rd31;
	ld.global.f64 	%fd58, [%rd32];
	mul.f64 	%fd59, %fd40, %fd58;
	fma.rn.f64 	%fd60, %fd46, %fd57, %fd59;
	ld.global.u32 	%r54, [%rd2+24];
	add.s32 	%r55, %r54, %r41;
	mul.wide.s32 	%rd33, %r55, 8;
	add.s64 	%rd34, %rd1, %rd33;
	ld.global.f64 	%fd61, [%rd34];
	ld.global.u32 	%r56, [%rd2+28];
	add.s32 	%r57, %r56, %r41;
	mul.wide.s32 	%rd35, %r57, 8;
	add.s64 	%rd36, %rd1, %rd35;
	ld.global.f64 	%fd62, [%rd36];
	mul.f64 	%fd63, %fd40, %fd62;
	fma.rn.f64 	%fd64, %fd46, %fd61, %fd63;
	mul.f64 	%fd65, %fd38, %fd64;
	fma.rn.f64 	%fd66, %fd45, %fd60, %fd65;
	mul.f64 	%fd67, %fd36, %fd66;
	fma.rn.f64 	%fd68, %fd44, %fd56, %fd67;
	ld.global.u32 	%r58, [%rd2+32];
	add.s32 	%r59, %r58, %r41;
	mul.wide.s32 	%rd37, %r59, 8;
	add.s64 	%rd38, %rd1, %rd37;
	ld.global.f64 	%fd69, [%rd38];
	ld.global.u32 	%r60, [%rd2+36];
	add.s32 	%r61, %r60, %r41;
	mul.wide.s32 	%rd39, %r61, 8;
	add.s64 	%rd40, %rd1, %rd39;
	ld.global.f64 	%fd70, [%rd40];
	mul.f64 	%fd71, %fd40, %fd70;
	fma.rn.f64 	%fd72, %fd46, %fd69, %fd71;
	ld.global.u32 	%r62, [%rd2+40];
	add.s32 	%r63, %r62, %r41;
	mul.wide.s32 	%rd41, %r63, 8;
	add.s64 	%rd42, %rd1, %rd41;
	ld.global.f64 	%fd73, [%rd42];
	ld.global.u32 	%r64, [%rd2+44];
	add.s32 	%r65, %r64, %r41;
	mul.wide.s32 	%rd43, %r65, 8;
	add.s64 	%rd44, %rd1, %rd43;
	ld.global.f64 	%fd74, [%rd44];
	mul.f64 	%fd75, %fd40, %fd74;
	fma.rn.f64 	%fd76, %fd46, %fd73, %fd75;
	mul.f64 	%fd77, %fd38, %fd76;
	fma.rn.f64 	%fd78, %fd45, %fd72, %fd77;
	ld.global.u32 	%r66, [%rd2+48];
	add.s32 	%r67, %r66, %r41;
	mul.wide.s32 	%rd45, %r67, 8;
	add.s64 	%rd46, %rd1, %rd45;
	ld.global.f64 	%fd79, [%rd46];
	ld.global.u32 	%r68, [%rd2+52];
	add.s32 	%r69, %r68, %r41;
	mul.wide.s32 	%rd47, %r69, 8;
	add.s64 	%rd48, %rd1, %rd47;
	ld.global.f64 	%fd80, [%rd48];
	mul.f64 	%fd81, %fd40, %fd80;
	fma.rn.f64 	%fd82, %fd46, %fd79, %fd81;
	ld.global.u32 	%r70, [%rd2+56];
	add.s32 	%r71, %r70, %r41;
	mul.wide.s32 	%rd49, %r71, 8;
	add.s64 	%rd50, %rd1, %rd49;
	ld.global.f64 	%fd83, [%rd50];
	ld.global.u32 	%r72, [%rd2+60];
	add.s32 	%r73, %r72, %r41;
	mul.wide.s32 	%rd51, %r73, 8;
	add.s64 	%rd52, %rd1, %rd51;
	ld.global.f64 	%fd84, [%rd52];
	mul.f64 	%fd85, %fd40, %fd84;
	fma.rn.f64 	%fd86, %fd46, %fd83, %fd85;
	mul.f64 	%fd87, %fd38, %fd86;
	fma.rn.f64 	%fd88, %fd45, %fd82, %fd87;
	mul.f64 	%fd89, %fd36, %fd88;
	fma.rn.f64 	%fd90, %fd44, %fd78, %fd89;
	mul.f64 	%fd91, %fd34, %fd90;
	fma.rn.f64 	%fd92, %fd43, %fd68, %fd91;
	ld.global.u32 	%r74, [%rd2+64];
	add.s32 	%r75, %r74, %r41;
	mul.wide.s32 	%rd53, %r75, 8;
	add.s64 	%rd54, %rd1, %rd53;
	ld.global.f64 	%fd93, [%rd54];
	ld.global.u32 	%r76, [%rd2+68];
	add.s32 	%r77, %r76, %r41;
	mul.wide.s32 	%rd55, %r77, 8;
	add.s64 	%rd56, %rd1, %rd55;
	ld.global.f64 	%fd94, [%rd56];
	mul.f64 	%fd95, %fd40, %fd94;
	fma.rn.f64 	%fd96, %fd46, %fd93, %fd95;
	ld.global.u32 	%r78, [%rd2+72];
	add.s32 	%r79, %r78, %r41;
	mul.wide.s32 	%rd57, %r79, 8;
	add.s64 	%rd58, %rd1, %rd57;
	ld.global.f64 	%fd97, [%rd58];
	ld.global.u32 	%r80, [%rd2+76];
	add.s32 	%r81, %r80, %r41;
	mul.wide.s32 	%rd59, %r81, 8;
	add.s64 	%rd60, %rd1, %rd59;
	ld.global.f64 	%fd98, [%rd60];
	mul.f64 	%fd99, %fd40, %fd98;
	fma.rn.f64 	%fd100, %fd46, %fd97, %fd99;
	mul.f64 	%fd101, %fd38, %fd100;
	fma.rn.f64 	%fd102, %fd45, %fd96, %fd101;
	ld.global.u32 	%r82, [%rd2+80];
	add.s32 	%r83, %r82, %r41;
	mul.wide.s32 	%rd61, %r83, 8;
	add.s64 	%rd62, %rd1, %rd61;
	ld.global.f64 	%fd103, [%rd62];
	ld.global.u32 	%r84, [%rd2+84];
	add.s32 	%r85, %r84, %r41;
	mul.wide.s32 	%rd63, %r85, 8;
	add.s64 	%rd64, %rd1, %rd63;
	ld.global.f64 	%fd104, [%rd64];
	mul.f64 	%fd105, %fd40, %fd104;
	fma.rn.f64 	%fd106, %fd46, %fd103, %fd105;
	ld.global.u32 	%r86, [%rd2+88];
	add.s32 	%r87, %r86, %r41;
	mul.wide.s32 	%rd65, %r87, 8;
	add.s64 	%rd66, %rd1, %rd65;
	ld.global.f64 	%fd107, [%rd66];
	ld.global.u32 	%r88, [%rd2+92];
	add.s32 	%r89, %r88, %r41;
	mul.wide.s32 	%rd67, %r89, 8;
	add.s64 	%rd68, %rd1, %rd67;
	ld.global.f64 	%fd108, [%rd68];
	mul.f64 	%fd109, %fd40, %fd108;
	fma.rn.f64 	%fd110, %fd46, %fd107, %fd109;
	mul.f64 	%fd111, %fd38, %fd110;
	fma.rn.f64 	%fd112, %fd45, %fd106, %fd111;
	mul.f64 	%fd113, %fd36, %fd112;
	fma.rn.f64 	%fd114, %fd44, %fd102, %fd113;
	ld.global.u32 	%r90, [%rd2+96];
	add.s32 	%r91, %r90, %r41;
	mul.wide.s32 	%rd69, %r91, 8;
	add.s64 	%rd70, %rd1, %rd69;
	ld.global.f64 	%fd115, [%rd70];
	ld.global.u32 	%r92, [%rd2+100];
	add.s32 	%r93, %r92, %r41;
	mul.wide.s32 	%rd71, %r93, 8;
	add.s64 	%rd72, %rd1, %rd71;
	ld.global.f64 	%fd116, [%rd72];
	mul.f64 	%fd117, %fd40, %fd116;
	fma.rn.f64 	%fd118, %fd46, %fd115, %fd117;
	ld.global.u32 	%r94, [%rd2+104];
	add.s32 	%r95, %r94, %r41;
	mul.wide.s32 	%rd73, %r95, 8;
	add.s64 	%rd74, %rd1, %rd73;
	ld.global.f64 	%fd119, [%rd74];
	ld.global.u32 	%r96, [%rd2+108];
	add.s32 	%r97, %r96, %r41;
	mul.wide.s32 	%rd75, %r97, 8;
	add.s64 	%rd76, %rd1, %rd75;
	ld.global.f64 	%fd120, [%rd76];
	mul.f64 	%fd121, %fd40, %fd120;
	fma.rn.f64 	%fd122, %fd46, %fd119, %fd121;
	mul.f64 	%fd123, %fd38, %fd122;
	fma.rn.f64 	%fd124, %fd45, %fd118, %fd123;
	ld.global.u32 	%r98, [%rd2+112];
	add.s32 	%r99, %r98, %r41;
	mul.wide.s32 	%rd77, %r99, 8;
	add.s64 	%rd78, %rd1, %rd77;
	ld.global.f64 	%fd125, [%rd78];
	ld.global.u32 	%r100, [%rd2+116];
	add.s32 	%r101, %r100, %r41;
	mul.wide.s32 	%rd79, %r101, 8;
	add.s64 	%rd80, %rd1, %rd79;
	ld.global.f64 	%fd126, [%rd80];
	mul.f64 	%fd127, %fd40, %fd126;
	fma.rn.f64 	%fd128, %fd46, %fd125, %fd127;
	ld.global.u32 	%r102, [%rd2+120];
	add.s32 	%r103, %r102, %r41;
	mul.wide.s32 	%rd81, %r103, 8;
	add.s64 	%rd82, %rd1, %rd81;
	ld.global.f64 	%fd129, [%rd82];
	ld.global.u32 	%r104, [%rd2+124];
	add.s32 	%r105, %r104, %r41;
	mul.wide.s32 	%rd83, %r105, 8;
	add.s64 	%rd84, %rd1, %rd83;
	ld.global.f64 	%fd130, [%rd84];
	mul.f64 	%fd131, %fd40, %fd130;
	fma.rn.f64 	%fd132, %fd46, %fd129, %fd131;
	mul.f64 	%fd133, %fd38, %fd132;
	fma.rn.f64 	%fd134, %fd45, %fd128, %fd133;
	mul.f64 	%fd135, %fd36, %fd134;
	fma.rn.f64 	%fd136, %fd44, %fd124, %fd135;
	mul.f64 	%fd137, %fd34, %fd136;
	fma.rn.f64 	%fd138, %fd43, %fd114, %fd137;
	mul.f64 	%fd139, %fd32, %fd138;
	fma.rn.f64 	%fd140, %fd42, %fd92, %fd139;
	st.global.f64 	[%rd16], %fd140;
	add.s32 	%r106, %r106, %r8;
	setp.lt.s32 	%p2, %r106, %r11;
	@%p2 bra 	$L__BB0_2;
$L__BB0_3:
	ret;

}


// ===== COMPILED SASS (sm_100) =====

	.target	sm_100

	.elftype	@"ET_EXEC"


//--------------------- .note.nv.tkinfo           --------------------------
	.section	.note.nv.tkinfo,"",@"SHT_NOTE"
	.sectionflags	@"SHF_NOTE_NV_TKINFO"
	.tkinfo
        /*0018*/ 	.word	0x00000002
        /*0030*/ 	.string	""
        /*0030*/ 	.string	"ptxas"
        /*0030*/ 	.string	"Cuda compilation tools, release 13.0, V13.0.88"
        /*0030*/ 	.string	"Build cuda_13.0.r13.0/compiler.36424714_0"
        /*0030*/ 	.string	"-arch sm_100 -m 64 "



//--------------------- .note.nv.cuinfo           --------------------------
	.section	.note.nv.cuinfo,"",@"SHT_NOTE"
	.sectionflags	@"SHF_NOTE_NV_CUINFO"
        /*0018*/ 	.short	0x0002
        /*001a*/ 	.short	0x0064
        /*001c*/ 	.short	0x0082
	.zero		2


//--------------------- .nv.info                  --------------------------
	.section	.nv.info,"",@"SHT_CUDA_INFO"
	.align	4


	//----- nvinfo : EIATTR_REGCOUNT
	.align		4
        /*0000*/ 	.byte	0x04, 0x2f
        /*0002*/ 	.short	(.L_1 - .L_0)
	.align		4
.L_0:
        /*0004*/ 	.word	index@(_Z13calc_average5PdPKdS1_S1_S1_S1_iiiiiiddddddddddPKi)
        /*0008*/ 	.word	0x00000030


	//----- nvinfo : EIATTR_FRAME_SIZE
	.align		4
.L_1:
        /*000c*/ 	.byte	0x04, 0x11
        /*000e*/ 	.short	(.L_3 - .L_2)
	.align		4
.L_2:
        /*0010*/ 	.word	index@($__internal_0_$__cuda_sm20_div_rn_f64_full)
        /*0014*/ 	.word	0x00000000


	//----- nvinfo : EIATTR_FRAME_SIZE
	.align		4
.L_3:
        /*0018*/ 	.byte	0x04, 0x11
        /*001a*/ 	.short	(.L_5 - .L_4)
	.align		4
.L_4:
        /*001c*/ 	.word	index@(_Z13calc_average5PdPKdS1_S1_S1_S1_iiiiiiddddddddddPKi)
        /*0020*/ 	.word	0x00000000


	//----- nvinfo : EIATTR_MIN_STACK_SIZE
	.align		4
.L_5:
        /*0024*/ 	.byte	0x04, 0x12
        /*0026*/ 	.short	(.L_7 - .L_6)
	.align		4
.L_6:
        /*0028*/ 	.word	index@(_Z13calc_average5PdPKdS1_S1_S1_S1_iiiiiiddddddddddPKi)
        /*002c*/ 	.word	0x00000000
.L_7:


//--------------------- .nv.compat                --------------------------
	.section	.nv.compat,"",@"SHT_CUDA_COMPAT_INFO"
	.align	4
        /*0000*/ 	.byte	0x02, 0x09, 0x00, 0x00, 0x02, 0x02, 0x01, 0x00, 0x02, 0x05, 0x05, 0x00, 0x03, 0x07, 0x01, 0x01
        /*0010*/ 	.byte	0x02, 0x03, 0x00, 0x00, 0x02, 0x06, 0x01, 0x00, 0x04, 0x0b, 0x08, 0x00, 0x01, 0x00, 0x00, 0x00
        /*0020*/ 	.byte	0x00, 0x00, 0x00, 0x00


//--------------------- .nv.info._Z13calc_average5PdPKdS1_S1_S1_S1_iiiiiiddddddddddPKi --------------------------
	.section	.nv.info._Z13calc_average5PdPKdS1_S1_S1_S1_iiiiiiddddddddddPKi,"",@"SHT_CUDA_INFO"
	.sectionflags	@""
	.align	4


	//----- nvinfo : EIATTR_CUDA_API_VERSION
	.align		4
        /*0000*/ 	.byte	0x04, 0x37
        /*0002*/ 	.short	(.L_9 - .L_8)
.L_8:
        /*0004*/ 	.word	0x00000082


	//----- nvinfo : EIATTR_KPARAM_INFO
	.align		4
.L_9:
        /*0008*/ 	.byte	0x04, 0x17
        /*000a*/ 	.short	(.L_11 - .L_10)
.L_10:
        /*000c*/ 	.word	0x00000000
        /*0010*/ 	.short	0x0016
        /*0012*/ 	.short	0x0098
        /*0014*/ 	.byte	0x00, 0xf5, 0x21, 0x00


	//----- nvinfo : EIATTR_KPARAM_INFO
	.align		4
.L_11:
        /*0018*/ 	.byte	0x04, 0x17
        /*001a*/ 	.short	(.L_13 - .L_12)
.L_12:
        /*001c*/ 	.word	0x00000000
        /*0020*/ 	.short	0x0015
        /*0022*/ 	.short	0x0090
        /*0024*/ 	.byte	0x00, 0xf0, 0x21, 0x00


	//----- nvinfo : EIATTR_KPARAM_INFO
	.align		4
.L_13:
        /*0028*/ 	.byte	0x04, 0x17
        /*002a*/ 	.short	(.L_15 - .L_14)
.L_14:
        /*002c*/ 	.word	0x00000000
        /*0030*/ 	.short	0x0014
        /*0032*/ 	.short	0x0088
        /*0034*/ 	.byte	0x00, 0xf0, 0x21, 0x00


	//----- nvinfo : EIATTR_KPARAM_INFO
	.align		4
.L_15:
        /*0038*/ 	.byte	0x04, 0x17
        /*003a*/ 	.short	(.L_17 - .L_16)
.L_16:
        /*003c*/ 	.word	0x00000000
        /*0040*/ 	.short	0x0013
        /*0042*/ 	.short	0x0080
        /*0044*/ 	.byte	0x00, 0xf0, 0x21, 0x00


	//----- nvinfo : EIATTR_KPARAM_INFO
	.align		4
.L_17:
        /*0048*/ 	.byte	0x04, 0x17
        /*004a*/ 	.short	(.L_19 - .L_18)
.L_18:
        /*004c*/ 	.word	0x00000000
        /*0050*/ 	.short	0x0012
        /*0052*/ 	.short	0x0078
        /*0054*/ 	.byte	0x00, 0xf0, 0x21, 0x00


	//----- nvinfo : EIATTR_KPARAM_INFO
	.align		4
.L_19:
        /*0058*/ 	.byte	0x04, 0x17
        /*005a*/ 	.short	(.L_21 - .L_20)
.L_20:
        /*005c*/ 	.word	0x00000000
        /*0060*/ 	.short	0x0011
        /*0062*/ 	.short	0x0070
        /*0064*/ 	.byte	0x00, 0xf0, 0x21, 0x00


	//----- nvinfo : EIATTR_KPARAM_INFO
	.align		4
.L_21:
        /*0068*/ 	.byte	0x04, 0x17
        /*006a*/ 	.short	(.L_23 - .L_22)
.L_22:
        /*006c*/ 	.word	0x00000000
        /*0070*/ 	.short	0x0010
        /*0072*/ 	.short	0x0068
        /*0074*/ 	.byte	0x00, 0xf0, 0x21, 0x00


	//----- nvinfo : EIATTR_KPARAM_INFO
	.align		4
.L_23:
        /*0078*/ 	.byte	0x04, 0x17
        /*007a*/ 	.short	(.L_25 - .L_24)
.L_24:
        /*007c*/ 	.word	0x00000000
        /*0080*/ 	.short	0x000f
        /*0082*/ 	.short	0x0060
        /*0084*/ 	.byte	0x00, 0xf0, 0x21, 0x00


	//----- nvinfo : EIATTR_KPARAM_INFO
	.align		4
.L_25:
        /*0088*/ 	.byte	0x04, 0x17
        /*008a*/ 	.short	(.L_27 - .L_26)
.L_26:
        /*008c*/ 	.word	0x00000000
        /*0090*/ 	.short	0x000e
        /*0092*/ 	.short	0x0058
        /*0094*/ 	.byte	0x00, 0xf0, 0x21, 0x00


	//----- nvinfo : EIATTR_KPARAM_INFO
	.align		4
.L_27:
        /*0098*/ 	.byte	0x04, 0x17
        /*009a*/ 	.short	(.L_29 - .L_28)
.L_28:
        /*009c*/ 	.word	0x00000000
        /*00a0*/ 	.short	0x000d
        /*00a2*/ 	.short	0x0050
        /*00a4*/ 	.byte	0x00, 0xf0, 0x21, 0x00


	//----- nvinfo : EIATTR_KPARAM_INFO
	.align		4
.L_29:
        /*00a8*/ 	.byte	0x04, 0x17
        /*00aa*/ 	.short	(.L_31 - .L_30)
.L_30:
        /*00ac*/ 	.word	0x00000000
        /*00b0*/ 	.short	0x000c
        /*00b2*/ 	.short	0x0048
        /*00b4*/ 	.byte	0x00, 0xf0, 0x21, 0x00


	//----- nvinfo : EIATTR_KPARAM_INFO
	.align		4
.L_31:
        /*00b8*/ 	.byte	0x04, 0x17
        /*00ba*/ 	.short	(.L_33 - .L_32)
.L_32:
        /*00bc*/ 	.word	0x00000000
        /*00c0*/ 	.short	0x000b
        /*00c2*/ 	.short	0x0044
        /*00c4*/ 	.byte	0x00, 0xf0, 0x11, 0x00


	//----- nvinfo : EIATTR_KPARAM_INFO
	.align		4
.L_33:
        /*00c8*/ 	.byte	0x04, 0x17
        /*00ca*/ 	.short	(.L_35 - .L_34)
.L_34:
        /*00cc*/ 	.word	0x00000000
        /*00d0*/ 	.short	0x000a
        /*00d2*/ 	.short	0x0040
        /*00d4*/ 	.byte	0x00, 0xf0, 0x11, 0x00


	//----- nvinfo : EIATTR_KPARAM_INFO
	.align		4
.L_35:
        /*00d8*/ 	.byte	0x04, 0x17
        /*00da*/ 	.short	(.L_37 - .L_36)
.L_36:
        /*00dc*/ 	.word	0x00000000
        /*00e0*/ 	.short	0x0009
        /*00e2*/ 	.short	0x003c
        /*00e4*/ 	.byte	0x00, 0xf0, 0x11, 0x00


	//----- nvinfo : EIATTR_KPARAM_INFO
	.align		4
.L_37:
        /*00e8*/ 	.byte	0x04, 0x17
        /*00ea*/ 	.short	(.L_39 - .L_38)
.L_38:
        /*00ec*/ 	.word	0x00000000
        /*00f0*/ 	.short	0x0008
        /*00f2*/ 	.short	0x0038
        /*00f4*/ 	.byte	0x00, 0xf0, 0x11, 0x00


	//----- nvinfo : EIATTR_KPARAM_INFO
	.align		4
.L_39:
        /*00f8*/ 	.byte	0x04, 0x17
        /*00fa*/ 	.short	(.L_41 - .L_40)
.L_40:
        /*00fc*/ 	.word	0x00000000
        /*0100*/ 	.short	0x0007
        /*0102*/ 	.short	0x0034
        /*0104*/ 	.byte	0x00, 0xf0, 0x11, 0x00


	//----- nvinfo : EIATTR_KPARAM_INFO
	.align		4
.L_41:
        /*0108*/ 	.byte	0x04, 0x17
        /*010a*/ 	.short	(.L_43 - .L_42)
.L_42:
        /*010c*/ 	.word	0x00000000
        /*0110*/ 	.short	0x0006
        /*0112*/ 	.short	0x0030
        /*0114*/ 	.byte	0x00, 0xf0, 0x11, 0x00


	//----- nvinfo : EIATTR_KPARAM_INFO
	.align		4
.L_43:
        /*0118*/ 	.byte	0x04, 0x17
        /*011a*/ 	.short	(.L_45 - .L_44)
.L_44:
        /*011c*/ 	.word	0x00000000
        /*0120*/ 	.short	0x0005
        /*0122*/ 	.short	0x0028
        /*0124*/ 	.byte	0x00, 0xf5, 0x21, 0x00


	//----- nvinfo : EIATTR_KPARAM_INFO
	.align		4
.L_45:
        /*0128*/ 	.byte	0x04, 0x17
        /*012a*/ 	.short	(.L_47 - .L_46)
.L_46:
        /*012c*/ 	.word	0x00000000
        /*0130*/ 	.short	0x0004
        /*0132*/ 	.short	0x0020
        /*0134*/ 	.byte	0x00, 0xf5, 0x21, 0x00


	//----- nvinfo : EIATTR_KPARAM_INFO
	.align		4
.L_47:
        /*0138*/ 	.byte	0x04, 0x17
        /*013a*/ 	.short	(.L_49 - .L_48)
.L_48:
        /*013c*/ 	.word	0x00000000
        /*0140*/ 	.short	0x0003
        /*0142*/ 	.short	0x0018
        /*0144*/ 	.byte	0x00, 0xf5, 0x21, 0x00


	//----- nvinfo : EIATTR_KPARAM_INFO
	.align		4
.L_49:
        /*0148*/ 	.byte	0x04, 0x17
        /*014a*/ 	.short	(.L_51 - .L_50)
.L_50:
        /*014c*/ 	.word	0x00000000
        /*0150*/ 	.short	0x0002
        /*0152*/ 	.short	0x0010
        /*0154*/ 	.byte	0x00, 0xf5, 0x21, 0x00


	//----- nvinfo : EIATTR_KPARAM_INFO
	.align		4
.L_51:
        /*0158*/ 	.byte	0x04, 0x17
        /*015a*/ 	.short	(.L_53 - .L_52)
.L_52:
        /*015c*/ 	.word	0x00000000
        /*0160*/ 	.short	0x0001
        /*0162*/ 	.short	0x0008
        /*0164*/ 	.byte	0x00, 0xf5, 0x21, 0x00


	//----- nvinfo : EIATTR_KPARAM_INFO
	.align		4
.L_53:
        /*0168*/ 	.byte	0x04, 0x17
        /*016a*/ 	.short	(.L_55 - .L_54)
.L_54:
        /*016c*/ 	.word	0x00000000
        /*0170*/ 	.short	0x0000
        /*0172*/ 	.short	0x0000
        /*0174*/ 	.byte	0x00, 0xf5, 0x21, 0x00


	//----- nvinfo : EIATTR_SPARSE_MMA_MASK
	.align		4
.L_55:
        /*0178*/ 	.byte	0x03, 0x50
        /*017a*/ 	.short	0x0000


	//----- nvinfo : EIATTR_MAXREG_COUNT
	.align		4
        /*017c*/ 	.byte	0x03, 0x1b
        /*017e*/ 	.short	0x00ff


	//----- nvinfo : EIATTR_MERCURY_ISA_VERSION
	.align		4
        /*0180*/ 	.byte	0x03, 0x5f
        /*0182*/ 	.short	0x0101


	//----- nvinfo : EIATTR_VRC_CTA_INIT_COUNT
	.align		4
        /*0184*/ 	.byte	0x02, 0x4a
	.zero		1
	.zero		1


	//----- nvinfo : EIATTR_EXIT_INSTR_OFFSETS
	.align		4
        /*0188*/ 	.byte	0x04, 0x1c
        /*018a*/ 	.short	(.L_57 - .L_56)


	//   ....[0]....
.L_56:
        /*018c*/ 	.word	0x000000f0


	//   ....[1]....
        /*0190*/ 	.word	0x00001a50


	//----- nvinfo : EIATTR_CRS_STACK_SIZE
	.align		4
.L_57:
        /*0194*/ 	.byte	0x04, 0x1e
        /*0196*/ 	.short	(.L_59 - .L_58)
.L_58:
        /*0198*/ 	.word	0x00000000


	//----- nvinfo : EIATTR_CBANK_PARAM_SIZE
	.align		4
.L_59:
        /*019c*/ 	.byte	0x03, 0x19
        /*019e*/ 	.short	0x00a0


	//----- nvinfo : EIATTR_PARAM_CBANK
	.align		4
        /*01a0*/ 	.byte	0x04, 0x0a
        /*01a2*/ 	.short	(.L_61 - .L_60)
	.align		4
.L_60:
        /*01a4*/ 	.word	index@(.nv.constant0._Z13calc_average5PdPKdS1_S1_S1_S1_iiiiiiddddddddddPKi)
        /*01a8*/ 	.short	0x0380
        /*01aa*/ 	.short	0x00a0


	//----- nvinfo : EIATTR_SW_WAR
	.align		4
.L_61:
        /*01ac*/ 	.byte	0x04, 0x36
        /*01ae*/ 	.short	(.L_63 - .L_62)
.L_62:
        /*01b0*/ 	.word	0x00000008
.L_63:


//--------------------- .nv.callgraph             --------------------------
	.section	.nv.callgraph,"",@"SHT_CUDA_CALLGRAPH"
	.align	4
	.sectionentsize	8
	.align		4
        /*0000*/ 	.word	0x00000000
	.align		4
        /*0004*/ 	.word	0xffffffff
	.align		4
        /*0008*/ 	.word	0x00000000
	.align		4
        /*000c*/ 	.word	0xfffffffe
	.align		4
        /*0010*/ 	.word	0x00000000
	.align		4
        /*0014*/ 	.word	0xfffffffd
	.align		4
        /*0018*/ 	.word	0x00000000
	.align		4
        /*001c*/ 	.word	0xfffffffc


//--------------------- .text._Z13calc_average5PdPKdS1_S1_S1_S1_iiiiiiddddddddddPKi --------------------------
	.section	.text._Z13calc_average5PdPKdS1_S1_S1_S1_iiiiiiddddddddddPKi,"ax",@progbits
	.align	128
        .global         _Z13calc_average5PdPKdS1_S1_S1_S1_iiiiiiddddddddddPKi
        .type           _Z13calc_average5PdPKdS1_S1_S1_S1_iiiiiiddddddddddPKi,@function
        .size           _Z13calc_average5PdPKdS1_S1_S1_S1_iiiiiiddddddddddPKi,(.L_x_18 - _Z13calc_average5PdPKdS1_S1_S1_S1_iiiiiiddddddddddPKi)
        .other          _Z13calc_average5PdPKdS1_S1_S1_S1_iiiiiiddddddddddPKi,@"STO_CUDA_ENTRY STV_DEFAULT"
_Z13calc_average5PdPKdS1_S1_S1_S1_iiiiiiddddddddddPKi:
.text._Z13calc_average5PdPKdS1_S1_S1_S1_iiiiiiddddddddddPKi:
[----:B------:R-:W-:Y:S01]  /*0000*/  LDC R1, c[0x0][0x37c] ;  /* 0x0000df00ff017b82 */ /* 0x000fe20000000800 */
[----:B------:R-:W0:Y:S07]  /*0010*/  S2R R3, SR_TID.Y ;  /* 0x0000000000037919 */ /* 0x000e2e0000002200 */
[----:B------:R-:W-:Y:S01]  /*0020*/  S2UR UR4, SR_CTAID.X ;  /* 0x00000000000479c3 */ /* 0x000fe20000002500 */
[----:B------:R-:W1:Y:S01]  /*0030*/  LDCU UR6, c[0x0][0x370] ;  /* 0x00006e00ff0677ac */ /* 0x000e620008000800 */
[----:B------:R-:W2:Y:S01]  /*0040*/  S2R R5, SR_TID.X ;  /* 0x0000000000057919 */ /* 0x000ea20000002100 */
[----:B------:R-:W2:Y:S05]  /*0050*/  LDCU UR7, c[0x0][0x360] ;  /* 0x00006c00ff0777ac */ /* 0x000eaa0008000800 */
[----:B------:R-:W1:Y:S01]  /*0060*/  S2UR UR5, SR_CTAID.Y ;  /* 0x00000000000579c3 */ /* 0x000e620000002600 */
[----:B------:R-:W3:Y:S07]  /*0070*/  LDCU UR8, c[0x0][0x3b0] ;  /* 0x00007600ff0877ac */ /* 0x000eee0008000800 */
[----:B------:R-:W0:Y:S01]  /*0080*/  LDC R2, c[0x0][0x364] ;  /* 0x0000d900ff027b82 */ /* 0x000e220000000800 */
[----:B-1----:R-:W-:-:S06]  /*0090*/  UIMAD UR4, UR5, UR6, UR4 ;  /* 0x00000006050472a4 */ /* 0x002fcc000f8e0204 */
[----:B0-----:R-:W-:-:S04]  /*00a0*/  IMAD R0, R2, UR4, R3 ;  /* 0x0000000402007c24 */ /* 0x001fc8000f8e0203 */
[----:B--2---:R-:W-:Y:S02]  /*00b0*/  IMAD R5, R0, UR7, R5 ;  /* 0x0000000700057c24 */ /* 0x004fe4000f8e0205 */
[----:B------:R-:W-:-:S03]  /*00c0*/  IMAD R0, R2, UR7, RZ ;  /* 0x0000000702007c24 */ /* 0x000fc6000f8e02ff */
[----:B---3--:R-:W-:Y:S01]  /*00d0*/  ISETP.GE.AND P0, PT, R5, UR8, PT ;  /* 0x0000000805007c0c */ /* 0x008fe2000bf06270 */
[----:B------:R-:W-:-:S12]  /*00e0*/  IMAD R0, R0, UR6, RZ ;  /* 0x0000000600007c24 */ /* 0x000fd8000f8e02ff */
[----:B------:R-:W-:Y:S05]  /*00f0*/  @P0 EXIT ;  /* 0x000000000000094d */ /* 0x000fea0003800000 */
[----:B------:R-:W0:Y:S01]  /*0100*/  LDCU UR10, c[0x0][0x374] ;  /* 0x00006e80ff0a77ac */ /* 0x000e220008000800 */
[----:B------:R-:W-:Y:S01]  /*0110*/  BSSY.RECONVERGENT B0, `(.L_x_0) ;  /* 0x0000193000007945 */ /* 0x000fe20003800200 */
[----:B------:R-:W1:Y:S01]  /*0120*/  LDCU.64 UR6, c[0x0][0x3b8] ;  /* 0x00007700ff0677ac */ /* 0x000e620008000a00 */
[----:B------:R-:W2:Y:S01]  /*0130*/  LDCU.64 UR8, c[0x0][0x3c0] ;  /* 0x00007800ff0877ac */ /* 0x000ea20008000a00 */
[----:B------:R-:W3:Y:S01]  /*0140*/  LDCU UR4, c[0x0][0x3b4] ;  /* 0x00007680ff0477ac */ /* 0x000ee20008000800 */
[----:B------:R-:W4:Y:S01]  /*0150*/  LDCU.64 UR12, c[0x0][0x358] ;  /* 0x00006b00ff0c77ac */ /* 0x000f220008000a00 */
[----:B0-----:R-:W-:Y:S01]  /*0160*/  IMAD R0, R0, UR10, RZ ;  /* 0x0000000a00007c24 */ /* 0x001fe2000f8e02ff */
[----:B------:R-:W0:Y:S01]  /*0170*/  LDCU UR31, c[0x0][0x3b4] ;  /* 0x00007680ff1f77ac */ /* 0x000e220008000800 */
[----:B-1----:R-:W-:Y:S02]  /*0180*/  UIADD3 UR5, UPT, UPT, UR6, -0x2, URZ ;  /* 0xfffffffe06057890 */ /* 0x002fe4000fffe0ff */
[----:B------:R-:W-:-:S02]  /*0190*/  UIADD3 UR6, UPT, UPT, UR7, -0x2, URZ ;  /* 0xfffffffe07067890 */ /* 0x000fc4000fffe0ff */
[----:B--2---:R-:W-:Y:S01]  /*01a0*/  UIADD3 UR7, UPT, UPT, UR8, -0x2, URZ ;  /* 0xfffffffe08077890 */ /* 0x004fe2000fffe0ff */
[----:B------:R-:W1:Y:S01]  /*01b0*/  LDCU UR34, c[0x0][0x3b0] ;  /* 0x00007600ff2277ac */ /* 0x000e620008000800 */
[----:B------:R-:W2:Y:S01]  /*01c0*/  LDCU.64 UR14, c[0x0][0x3f0] ;  /* 0x00007e00ff0e77ac */ /* 0x000ea20008000a00 */
[----:B------:R-:W0:Y:S01]  /*01d0*/  LDCU UR11, c[0x0][0x3cc] ;  /* 0x00007980ff0b77ac */ /* 0x000e220008000800 */
[----:B------:R-:W0:Y:S01]  /*01e0*/  LDCU.64 UR16, c[0x0][0x3f8] ;  /* 0x00007f00ff1077ac */ /* 0x000e220008000a00 */
[----:B------:R-:W0:Y:S01]  /*01f0*/  LDCU UR18, c[0x0][0x3d4] ;  /* 0x00007a80ff1277ac */ /* 0x000e220008000800 */
[----:B------:R-:W0:Y:S01]  /*0200*/  LDCU.64 UR20, c[0x0][0x400] ;  /* 0x00008000ff1477ac */ /* 0x000e220008000a00 */
[----:B------:R-:W0:Y:S01]  /*0210*/  LDCU UR19, c[0x0][0x3dc] ;  /* 0x00007b80ff1377ac */ /* 0x000e220008000800 */
[----:B------:R-:W0:Y:S01]  /*0220*/  LDCU.64 UR22, c[0x0][0x408] ;  /* 0x00008100ff1677ac */ /* 0x000e220008000a00 */
[----:B------:R-:W0:Y:S01]  /*0230*/  LDCU UR24, c[0x0][0x3e4] ;  /* 0x00007c80ff1877ac */ /* 0x000e220008000800 */
[----:B------:R-:W0:Y:S01]  /*0240*/  LDCU.64 UR26, c[0x0][0x410] ;  /* 0x00008200ff1a77ac */ /* 0x000e220008000a00 */
[----:B------:R-:W0:Y:S01]  /*0250*/  LDCU UR25, c[0x0][0x3ec] ;  /* 0x00007d80ff1977ac */ /* 0x000e220008000800 */
[----:B------:R-:W0:Y:S01]  /*0260*/  LDCU UR30, c[0x0][0x3c0] ;  /* 0x00007800ff1e77ac */ /* 0x000e220008000800 */
[----:B------:R-:W0:Y:S01]  /*0270*/  LDCU.64 UR32, c[0x0][0x3b8] ;  /* 0x00007700ff2077ac */ /* 0x000e220008000a00 */
[----:B------:R-:W-:-:S02]  /*0280*/  UIADD3 UR8, UPT, UPT, UR9, -0x2, URZ ;  /* 0xfffffffe09087890 */ /* 0x000fc4000fffe0ff */
[----:B---34-:R-:W-:-:S12]  /*0290*/  UIADD3 UR4, UPT, UPT, UR4, -0x2, URZ ;  /* 0xfffffffe04047890 */ /* 0x018fd8000fffe0ff */
.L_x_11:
[----:B---3--:R-:W3:Y:S08]  /*02a0*/  LDC.64 R10, c[0x0][0x380] ;  /* 0x0000e000ff0a7b82 */ /* 0x008ef00000000a00 */
[----:B------:R-:W4:Y:S01]  /*02b0*/  LDC.64 R12, c[0x0][0x3c8] ;  /* 0x0000f200ff0c7b82 */ /* 0x000f220000000a00 */
[----:B---3--:R-:W-:-:S05]  /*02c0*/  IMAD.WIDE R10, R5, 0x8, R10 ;  /* 0x00000008050a7825 */ /* 0x008fca00078e020a */
[----:B------:R-:W2:Y:S01]  /*02d0*/  LDG.E.64 R2, desc[UR12][R10.64] ;  /* 0x0000000c0a027981 */ /* 0x000ea2000c1e1b00 */
[----:B0-----:R-:W4:Y:S01]  /*02e0*/  MUFU.RCP64H R7, UR11 ;  /* 0x0000000b00077d08 */ /* 0x001f220008001800 */
[----:B------:R-:W-:Y:S01]  /*02f0*/  IMAD.MOV.U32 R6, RZ, RZ, 0x1 ;  /* 0x00000001ff067424 */ /* 0x000fe200078e00ff */
[----:B------:R-:W-:Y:S05]  /*0300*/  BSSY.RECONVERGENT B1, `(.L_x_1) ;  /* 0x0000017000017945 */ /* 0x000fea0003800200 */
[----:B----4-:R-:W-:-:S08]  /*0310*/  DFMA R8, R6, -R12, 1 ;  /* 0x3ff000000608742b */ /* 0x010fd0000000080c */
[----:B------:R-:W-:-:S08]  /*0320*/  DFMA R8, R8, R8, R8 ;  /* 0x000000080808722b */ /* 0x000fd00000000008 */
[----:B------:R-:W-:-:S08]  /*0330*/  DFMA R8, R6, R8, R6 ;  /* 0x000000080608722b */ /* 0x000fd00000000006 */
[----:B------:R-:W-:-:S08]  /*0340*/  DFMA R6, R8, -R12, 1 ;  /* 0x3ff000000806742b */ /* 0x000fd0000000080c */
[----:B------:R-:W-:Y:S02]  /*0350*/  DFMA R6, R8, R6, R8 ;  /* 0x000000060806722b */ /* 0x000fe40000000008 */
[----:B--2---:R-:W-:-:S08]  /*0360*/  DADD R14, R2, -UR14 ;  /* 0x8000000e020e7e29 */ /* 0x004fd00008000000 */
[----:B------:R-:W-:Y:S02]  /*0370*/  DMUL R2, R14, R6 ;  /* 0x000000060e027228 */ /* 0x000fe40000000000 */
[----:B------:R-:W-:-:S06]  /*0380*/  FSETP.GEU.AND P1, PT, |R15|, 6.5827683646048100446e-37, PT ;  /* 0x036000000f00780b */ /* 0x000fcc0003f2e200 */
[----:B------:R-:W-:-:S08]  /*0390*/  DFMA R8, R2, -R12, R14 ;  /* 0x8000000c0208722b */ /* 0x000fd0000000000e */
[----:B------:R-:W-:-:S10]  /*03a0*/  DFMA R2, R6, R8, R2 ;  /* 0x000000080602722b */ /* 0x000fd40000000002 */
[----:B------:R-:W-:-:S05]  /*03b0*/  FFMA R4, RZ, UR11, R3 ;  /* 0x0000000bff047c23 */ /* 0x000fca0008000003 */
[----:B------:R-:W-:-:S13]  /*03c0*/  FSETP.GT.AND P0, PT, |R4|, 1.469367938527859385e-39, PT ;  /* 0x001000000400780b */ /* 0x000fda0003f04200 */
[----:B------:R-:W-:Y:S05]  /*03d0*/  @P0 BRA P1, `(.L_x_2) ;  /* 0x0000000000240947 */ /* 0x000fea0000800000 */
[----:B------:R-:W0:Y:S01]  /*03e0*/  LDCU.64 UR28, c[0x0][0x3c8] ;  /* 0x00007900ff1c77ac */ /* 0x000e220008000a00 */
[----:B------:R-:W-:Y:S01]  /*03f0*/  IMAD.MOV.U32 R16, RZ, RZ, R14 ;  /* 0x000000ffff107224 */ /* 0x000fe200078e000e */
[----:B------:R-:W-:Y:S02]  /*0400*/  MOV R19, R15 ;  /* 0x0000000f00137202 */ /* 0x000fe40000000f00 */
[----:B------:R-:W-:Y:S01]  /*0410*/  MOV R4, 0x450 ;  /* 0x0000045000047802 */ /* 0x000fe20000000f00 */
[----:B0-----:R-:W-:Y:S02]  /*0420*/  IMAD.U32 R8, RZ, RZ, UR28 ;  /* 0x0000001cff087e24 */ /* 0x001fe4000f8e00ff */
[----:B------:R-:W-:-:S07]  /*0430*/  IMAD.U32 R9, RZ, RZ, UR29 ;  /* 0x0000001dff097e24 */ /* 0x000fce000f8e00ff */
[----:B-1----:R-:W-:Y:S05]  /*0440*/  CALL.REL.NOINC `($__internal_0_$__cuda_sm20_div_rn_f64_full) ;  /* 0x0000001400847944 */ /* 0x002fea0003c00000 */
[----:B------:R-:W-:Y:S01]  /*0450*/  MOV R2, R18 ;  /* 0x0000001200027202 */ /* 0x000fe20000000f00 */
[----:B------:R-:W-:-:S07]  /*0460*/  IMAD.MOV.U32 R3, RZ, RZ, R19 ;  /* 0x000000ffff037224 */ /* 0x000fce00078e0013 */
.L_x_2:
[----:B-1----:R-:W-:Y:S05]  /*0470*/  BSYNC.RECONVERGENT B1 ;  /* 0x0000000000017941 */ /* 0x002fea0003800200 */
.L_x_1:
[----:B------:R-:W0:Y:S01]  /*0480*/  LDC.64 R6, c[0x0][0x388] ;  /* 0x0000e200ff067b82 */ /* 0x000e220000000a00 */
[----:B------:R1:W-:Y:S07]  /*0490*/  STG.E.64 desc[UR12][R10.64], R2 ;  /* 0x000000020a007986 */ /* 0x0003ee000c101b0c */
[----:B------:R-:W2:Y:S01]  /*04a0*/  LDC.64 R14, c[0x0][0x3d0] ;  /* 0x0000f400ff0e7b82 */ /* 0x000ea20000000a00 */
[----:B0-----:R-:W-:-:S06]  /*04b0*/  IMAD.WIDE R6, R5, 0x8, R6 ;  /* 0x0000000805067825 */ /* 0x001fcc00078e0206 */
[----:B------:R-:W3:Y:S01]  /*04c0*/  LDG.E.64 R6, desc[UR12][R6.64] ;  /* 0x0000000c06067981 */ /* 0x000ee2000c1e1b00 */
[----:B------:R-:W2:Y:S01]  /*04d0*/  MUFU.RCP64H R9, UR18 ;  /* 0x0000001200097d08 */ /* 0x000ea20008001800 */
[----:B------:R-:W-:Y:S01]  /*04e0*/  IMAD.MOV.U32 R8, RZ, RZ, 0x1 ;  /* 0x00000001ff087424 */ /* 0x000fe200078e00ff */
[----:B------:R-:W-:Y:S05]  /*04f0*/  BSSY.RECONVERGENT B1, `(.L_x_3) ;  /* 0x0000016000017945 */ /* 0x000fea0003800200 */
[----:B--2---:R-:W-:-:S08]  /*0500*/  DFMA R12, R8, -R14, 1 ;  /* 0x3ff00000080c742b */ /* 0x004fd0000000080e */
[----:B------:R-:W-:-:S08]  /*0510*/  DFMA R12, R12, R12, R12 ;  /* 0x0000000c0c0c722b */ /* 0x000fd0000000000c */
[----:B------:R-:W-:-:S08]  /*0520*/  DFMA R12, R8, R12, R8 ;  /* 0x0000000c080c722b */ /* 0x000fd00000000008 */
[----:B------:R-:W-:-:S08]  /*0530*/  DFMA R8, R12, -R14, 1 ;  /* 0x3ff000000c08742b */ /* 0x000fd0000000080e */
[----:B------:R-:W-:Y:S02]  /*0540*/  DFMA R8, R12, R8, R12 ;  /* 0x000000080c08722b */ /* 0x000fe4000000000c */
[----:B---3--:R-:W-:-:S08]  /*0550*/  DADD R16, R6, -UR16 ;  /* 0x8000001006107e29 */ /* 0x008fd00008000000 */
[----:B------:R-:W-:Y:S02]  /*0560*/  DMUL R38, R16, R8 ;  /* 0x0000000810267228 */ /* 0x000fe40000000000 */
[----:B------:R-:W-:-:S06]  /*0570*/  FSETP.GEU.AND P1, PT, |R17|, 6.5827683646048100446e-37, PT ;  /* 0x036000001100780b */ /* 0x000fcc0003f2e200 */
[----:B------:R-:W-:-:S08]  /*0580*/  DFMA R6, R38, -R14, R16 ;  /* 0x8000000e2606722b */ /* 0x000fd00000000010 */
[----:B------:R-:W-:-:S10]  /*0590*/  DFMA R38, R8, R6, R38 ;  /* 0x000000060826722b */ /* 0x000fd40000000026 */
[----:B------:R-:W-:-:S05]  /*05a0*/  FFMA R4, RZ, UR18, R39 ;  /* 0x00000012ff047c23 */ /* 0x000fca0008000027 */
[----:B------:R-:W-:-:S13]  /*05b0*/  FSETP.GT.AND P0, PT, |R4|, 1.469367938527859385e-39, PT ;  /* 0x001000000400780b */ /* 0x000fda0003f04200 */
[----:B-1----:R-:W-:Y:S05]  /*05c0*/  @P0 BRA P1, `(.L_x_4) ;  /* 0x0000000000200947 */ /* 0x002fea0000800000 */
[----:B------:R-:W0:Y:S01]  /*05d0*/  LDCU.64 UR28, c[0x0][0x3d0] ;  /* 0x00007a00ff1c77ac */ /* 0x000e220008000a00 */
[----:B------:R-:W-:Y:S02]  /*05e0*/  MOV R19, R17 ;  /* 0x0000001100137202 */ /* 0x000fe40000000f00 */
[----:B------:R-:W-:Y:S01]  /*05f0*/  MOV R4, 0x630 ;  /* 0x0000063000047802 */ /* 0x000fe20000000f00 */
[----:B0-----:R-:W-:Y:S02]  /*0600*/  IMAD.U32 R8, RZ, RZ, UR28 ;  /* 0x0000001cff087e24 */ /* 0x001fe4000f8e00ff */
[----:B------:R-:W-:-:S07]  /*0610*/  IMAD.U32 R9, RZ, RZ, UR29 ;  /* 0x0000001dff097e24 */ /* 0x000fce000f8e00ff */
[----:B------:R-:W-:Y:S05]  /*0620*/  CALL.REL.NOINC `($__internal_0_$__cuda_sm20_div_rn_f64_full) ;  /* 0x00000014000c7944 */ /* 0x000fea0003c00000 */
[----:B------:R-:W-:Y:S01]  /*0630*/  MOV R38, R18 ;  /* 0x0000001200267202 */ /* 0x000fe20000000f00 */
[----:B------:R-:W-:-:S07]  /*0640*/  IMAD.MOV.U32 R39, RZ, RZ, R19 ;  /* 0x000000ffff277224 */ /* 0x000fce00078e0013 */
.L_x_4:
[----:B------:R-:W-:Y:S05]  /*0650*/  BSYNC.RECONVERGENT B1 ;  /* 0x0000000000017941 */ /* 0x000fea0003800200 */
.L_x_3:
[----:B------:R-:W0:Y:S08]  /*0660*/  LDC.64 R6, c[0x0][0x390] ;  /* 0x0000e400ff067b82 */ /* 0x000e300000000a00 */
[----:B------:R-:W1:Y:S01]  /*0670*/  LDC.64 R14, c[0x0][0x3d8] ;  /* 0x0000f600ff0e7b82 */ /* 0x000e620000000a00 */
[----:B0-----:R-:W-:-:S06]  /*0680*/  IMAD.WIDE R6, R5, 0x8, R6 ;  /* 0x0000000805067825 */ /* 0x001fcc00078e0206 */
[----:B------:R-:W2:Y:S01]  /*0690*/  LDG.E.64 R6, desc[UR12][R6.64] ;  /* 0x0000000c06067981 */ /* 0x000ea2000c1e1b00 */
[----:B------:R-:W1:Y:S01]  /*06a0*/  MUFU.RCP64H R9, UR19 ;  /* 0x0000001300097d08 */ /* 0x000e620008001800 */
[----:B------:R-:W-:Y:S01]  /*06b0*/  IMAD.MOV.U32 R8, RZ, RZ, 0x1 ;  /* 0x00000001ff087424 */ /* 0x000fe200078e00ff */
[----:B------:R-:W-:Y:S05]  /*06c0*/  BSSY.RECONVERGENT B1, `(.L_x_5) ;  /* 0x0000016000017945 */ /* 0x000fea0003800200 */
[----:B-1----:R-:W-:-:S08]  /*06d0*/  DFMA R12, R8, -R14, 1 ;  /* 0x3ff00000080c742b */ /* 0x002fd0000000080e */
        /* <DEDUP_REMOVED lines=20> */
.L_x_6:
[----:B------:R-:W-:Y:S05]  /*0820*/  BSYNC.RECONVERGENT B1 ;  /* 0x0000000000017941 */ /* 0x000fea0003800200 */
.L_x_5:
        /* <DEDUP_REMOVED lines=28> */
.L_x_8:
[----:B------:R-:W-:Y:S05]  /*09f0*/  BSYNC.RECONVERGENT B1 ;  /* 0x0000000000017941 */ /* 0x000fea0003800200 */
.L_x_7:
        /* <DEDUP_REMOVED lines=23> */
[----:B0-----:R-:W-:Y:S01]  /*0b70*/  IMAD.U32 R8, RZ, RZ, UR28 ;  /* 0x0000001cff087e24 */ /* 0x001fe2000f8e00ff */
[----:B------:R-:W-:-:S07]  /*0b80*/  MOV R9, UR29 ;  /* 0x0000001d00097c02 */ /* 0x000fce0008000f00 */
[----:B------:R-:W-:Y:S05]  /*0b90*/  CALL.REL.NOINC `($__internal_0_$__cuda_sm20_div_rn_f64_full) ;  /* 0x0000000c00b07944 */ /* 0x000fea0003c00000 */
[----:B------:R-:W-:Y:S01]  /*0ba0*/  IMAD.MOV.U32 R30, RZ, RZ, R18 ;  /* 0x000000ffff1e7224 */ /* 0x000fe200078e0012 */
[----:B------:R-:W-:-:S07]  /*0bb0*/  MOV R31, R19 ;  /* 0x00000013001f7202 */ /* 0x000fce0000000f00 */
.L_x_10:
[----:B------:R-:W-:Y:S05]  /*0bc0*/  BSYNC.RECONVERGENT B1 ;  /* 0x0000000000017941 */ /* 0x000fea0003800200 */
.L_x_9:
[----:B------:R-:W0:Y:S01]  /*0bd0*/  F2I.F64.FLOOR R4, R2 ;  /* 0x0000000200047311 */ /* 0x000e220000305100 */
[----:B------:R-:W1:Y:S08]  /*0be0*/  LDC.64 R16, c[0x0][0x418] ;  /* 0x00010600ff107b82 */ /* 0x000e700000000a00 */
[----:B------:R-:W2:Y:S01]  /*0bf0*/  LDC.64 R18, c[0x0][0x418] ;  /* 0x00010600ff127b82 */ /* 0x000ea20000000a00 */
[----:B0-----:R-:W-:-:S04]  /*0c00*/  VIMNMX R4, PT, PT, R4, UR4, PT ;  /* 0x0000000404047c48 */ /* 0x001fc8000bfe0100 */
[----:B------:R-:W0:Y:S02]  /*0c10*/  I2F.F64 R6, R4 ;  /* 0x0000000400067312 */ /* 0x000e240000201c00 */
[----:B0-----:R-:W-:-:S07]  /*0c20*/  DADD R12, -R6, R2 ;  /* 0x00000000060c7229 */ /* 0x001fce0000000102 */
[----:B------:R0:W-:Y:S04]  /*0c30*/  STG.E.64 desc[UR12][R10.64], R12 ;  /* 0x0000000c0a007986 */ /* 0x0001e8000c101b0c */
[----:B-1----:R-:W3:Y:S04]  /*0c40*/  LDG.E R37, desc[UR12][R16.64+0xc] ;  /* 0x00000c0c10257981 */ /* 0x002ee8000c1e1900 */
[----:B------:R-:W4:Y:S04]  /*0c50*/  LDG.E R27, desc[UR12][R16.64+0x4] ;  /* 0x0000040c101b7981 */ /* 0x000f28000c1e1900 */
[----:B------:R-:W5:Y:S01]  /*0c60*/  LDG.E R25, desc[UR12][R16.64+0x14] ;  /* 0x0000140c10197981 */ /* 0x000f62000c1e1900 */
[----:B------:R-:W1:Y:S01]  /*0c70*/  F2I.F64.FLOOR R20, R14 ;  /* 0x0000000e00147311 */ /* 0x000e620000305100 */
[----:B0-----:R-:W0:Y:S02]  /*0c80*/  LDC.64 R12, c[0x0][0x3a8] ;  /* 0x0000ea00ff0c7b82 */ /* 0x001e240000000a00 */
[----:B------:R-:W5:Y:S04]  /*0c90*/  LDG.E R23, desc[UR12][R16.64+0x8] ;  /* 0x0000080c10177981 */ /* 0x000f68000c1e1900 */
[----:B--2---:R2:W5:Y:S04]  /*0ca0*/  LDG.E R21, desc[UR12][R18.64] ;  /* 0x0000000c12157981 */ /* 0x004568000c1e1900 */
[----:B------:R-:W5:Y:S04]  /*0cb0*/  LDG.E R9, desc[UR12][R16.64+0x1c] ;  /* 0x00001c0c10097981 */ /* 0x000f68000c1e1900 */
[----:B------:R-:W5:Y:S04]  /*0cc0*/  LDG.E R7, desc[UR12][R16.64+0x10] ;  /* 0x0000100c10077981 */ /* 0x000f68000c1e1900 */
[----:B------:R-:W5:Y:S01]  /*0cd0*/  LDG.E R33, desc[UR12][R16.64+0x18] ;  /* 0x0000180c10217981 */ /* 0x000f62000c1e1900 */
[----:B------:R-:W2:Y:S08]  /*0ce0*/  F2I.F64.FLOOR R28, R30 ;  /* 0x0000001e001c7311 */ /* 0x000eb00000305100 */
[----:B------:R-:W0:Y:S01]  /*0cf0*/  F2I.F64.FLOOR R8, R34 ;  /* 0x0000002200087311 */ /* 0x000e220000305100 */
[----:B-1----:R-:W-:Y:S01]  /*0d00*/  VIMNMX R43, PT, PT, R20, UR7, PT ;  /* 0x00000007142b7c48 */ /* 0x002fe2000bfe0100 */
[----:B------:R-:W5:Y:S06]  /*0d10*/  LDG.E R45, desc[UR12][R16.64+0x28] ;  /* 0x0000280c102d7981 */ /* 0x000f6c000c1e1900 */
[----:B------:R-:W1:Y:S01]  /*0d20*/  F2I.F64.FLOOR R6, R38 ;  /* 0x0000002600067311 */ /* 0x000e620000305100 */
[----:B--2---:R-:W-:-:S05]  /*0d30*/  VIMNMX R28, PT, PT, R28, UR8, PT ;  /* 0x000000081c1c7c48 */ /* 0x004fca000bfe0100 */
[----:B------:R-:W-:Y:S01]  /*0d40*/  IMAD R19, R28, UR30, R43 ;  /* 0x0000001e1c137c24 */ /* 0x000fe2000f8e022b */
[----:B0-----:R-:W-:-:S05]  /*0d50*/  VIMNMX R8, PT, PT, R8, UR6, PT ;  /* 0x0000000608087c48 */ /* 0x001fca000bfe0100 */
[----:B------:R-:W-:Y:S01]  /*0d60*/  IMAD R29, R19, UR33, R8 ;  /* 0x00000021131d7c24 */ /* 0x000fe2000f8e0208 */
[----:B-1----:R-:W-:Y:S01]  /*0d70*/  VIMNMX R6, PT, PT, R6, UR5, PT ;  /* 0x0000000506067c48 */ /* 0x002fe2000bfe0100 */
[----:B------:R0:W1:Y:S04]  /*0d80*/  I2F.F64 R18, R43 ;  /* 0x0000002b00127312 */ /* 0x0000680000201c00 */
[----:B------:R-:W-:-:S04]  /*0d90*/  IMAD R29, R29, UR32, R6 ;  /* 0x000000201d1d7c24 */ /* 0x000fc8000f8e0206 */
[----:B------:R-:W-:Y:S01]  /*0da0*/  IMAD R4, R29, UR31, R4 ;  /* 0x0000001f1d047c24 */ /* 0x000fe2000f8e0204 */
[----:B0-----:R-:W2:Y:S01]  /*0db0*/  LDG.E R43, desc[UR12][R16.64+0x2c] ;  /* 0x00002c0c102b7981 */ /* 0x001ea2000c1e1900 */
[----:B------:R-:W0:Y:S01]  /*0dc0*/  I2F.F64 R28, R28 ;  /* 0x0000001c001c7312 */ /* 0x000e220000201c00 */
[----:B-1----:R-:W-:Y:S02]  /*0dd0*/  DADD R14, -R18, R14 ;  /* 0x00000000120e7229 */ /* 0x002fe4000000010e */
[----:B0-----:R-:W-:Y:S01]  /*0de0*/  DADD R28, -R28, R30 ;  /* 0x000000001c1c7229 */ /* 0x001fe2000000011e */
[----:B---3--:R-:W-:-:S04]  /*0df0*/  IMAD.IADD R37, R4, 0x1, R37 ;  /* 0x0000000104257824 */ /* 0x008fc800078e0225 */
[----:B------:R-:W-:Y:S01]  /*0e00*/  IMAD.WIDE R36, R37, 0x8, R12 ;  /* 0x0000000825247825 */ /* 0x000fe200078e020c */
[----:B----4-:R-:W-:-:S03]  /*0e10*/  IADD3 R27, PT, PT, R4, R27, RZ ;  /* 0x0000001b041b7210 */ /* 0x010fc60007ffe0ff */
[C---:B-----5:R-:W-:Y:S02]  /*0e20*/  IMAD.IADD R19, R4.reuse, 0x1, R25 ;  /* 0x0000000104137824 */ /* 0x060fe400078e0219 */
[----:B------:R-:W3:Y:S01]  /*0e30*/  LDG.E.64 R36, desc[UR12][R36.64] ;  /* 0x0000000c24247981 */ /* 0x000ee2000c1e1b00 */
[----:B------:R-:W-:Y:S01]  /*0e40*/  IADD3 R25, PT, PT, R4, R23, RZ ;  /* 0x0000001704197210 */ /* 0x000fe20007ffe0ff */
[----:B------:R-:W-:-:S04]  /*0e50*/  IMAD.WIDE R40, R27, 0x8, R12 ;  /* 0x000000081b287825 */ /* 0x000fc800078e020c */
[C---:B------:R-:W-:Y:S02]  /*0e60*/  IMAD.IADD R23, R4.reuse, 0x1, R21 ;  /* 0x0000000104177824 */ /* 0x040fe400078e0215 */
[--C-:B------:R-:W-:Y:S01]  /*0e70*/  IMAD.WIDE R18, R19, 0x8, R12.reuse ;  /* 0x0000000813127825 */ /* 0x100fe200078e020c */
[----:B------:R-:W4:Y:S03]  /*0e80*/  LDG.E.64 R40, desc[UR12][R40.64] ;  /* 0x0000000c28287981 */ /* 0x000f26000c1e1b00 */
[----:B------:R-:W-:Y:S01]  /*0e90*/  IMAD.WIDE R20, R25, 0x8, R12 ;  /* 0x0000000819147825 */ /* 0x000fe200078e020c */
[C---:B------:R-:W-:Y:S01]  /*0ea0*/  IADD3 R7, PT, PT, R4.reuse, R7, RZ ;  /* 0x0000000704077210 */ /* 0x040fe20007ffe0ff */
[----:B------:R-:W5:Y:S02]  /*0eb0*/  LDG.E.64 R18, desc[UR12][R18.64] ;  /* 0x0000000c12127981 */ /* 0x000f64000c1e1b00 */
[----:B------:R-:W-:-:S02]  /*0ec0*/  IMAD.IADD R27, R4, 0x1, R9 ;  /* 0x00000001041b7824 */ /* 0x000fc400078e0209 */
[--C-:B------:R-:W-:Y:S01]  /*0ed0*/  IMAD.WIDE R22, R23, 0x8, R12.reuse ;  /* 0x0000000817167825 */ /* 0x100fe200078e020c */
[----:B------:R-:W5:Y:S03]  /*0ee0*/  LDG.E.64 R20, desc[UR12][R20.64] ;  /* 0x0000000c14147981 */ /* 0x000f66000c1e1b00 */
[--C-:B------:R-:W-:Y:S01]  /*0ef0*/  IMAD.WIDE R26, R27, 0x8, R12.reuse ;  /* 0x000000081b1a7825 */ /* 0x100fe200078e020c */
[----:B------:R-:W-:Y:S01]  /*0f00*/  IADD3 R33, PT, PT, R4, R33, RZ ;  /* 0x0000002104217210 */ /* 0x000fe20007ffe0ff */
[----:B------:R-:W5:Y:S02]  /*0f10*/  LDG.E.64 R22, desc[UR12][R22.64] ;  /* 0x0000000c16167981 */ /* 0x000f64000c1e1b00 */
[--C-:B------:R-:W-:Y:S02]  /*0f20*/  IMAD.WIDE R24, R7, 0x8, R12.reuse ;  /* 0x0000000807187825 */ /* 0x100fe400078e020c */
[----:B------:R-:W5:Y:S02]  /*0f30*/  LDG.E R7, desc[UR12][R16.64+0x24] ;  /* 0x0000240c10077981 */ /* 0x000f64000c1e1900 */
[----:B------:R-:W-:-:S02]  /*0f40*/  IMAD.WIDE R30, R33, 0x8, R12 ;  /* 0x00000008211e7825 */ /* 0x000fc400078e020c */
[----:B------:R-:W5:Y:S04]  /*0f50*/  LDG.E.64 R26, desc[UR12][R26.64] ;  /* 0x0000000c1a1a7981 */ /* 0x000f68000c1e1b00 */
[----:B------:R-:W5:Y:S04]  /*0f60*/  LDG.E.64 R24, desc[UR12][R24.64] ;  /* 0x0000000c18187981 */ /* 0x000f68000c1e1b00 */
[----:B------:R-:W5:Y:S04]  /*0f70*/  LDG.E R9, desc[UR12][R16.64+0x20] ;  /* 0x0000200c10097981 */ /* 0x000f68000c1e1900 */
[----:B------:R-:W5:Y:S01]  /*0f80*/  LDG.E.64 R30, desc[UR12][R30.64] ;  /* 0x0000000c1e1e7981 */ /* 0x000f62000c1e1b00 */
[----:B------:R-:W0:Y:S02]  /*0f90*/  I2F.F64 R32, R8 ;  /* 0x0000000800207312 */ /* 0x000e240000201c00 */
[----:B0-----:R-:W-:-:S06]  /*0fa0*/  DADD R32, -R32, R34 ;  /* 0x0000000020207229 */ /* 0x001fcc0000000122 */
[----:B------:R-:W0:Y:S02]  /*0fb0*/  I2F.F64 R34, R6 ;  /* 0x0000000600227312 */ /* 0x000e240000201c00 */
[----:B0-----:R-:W-:Y:S02]  /*0fc0*/  DADD R34, -R34, R38 ;  /* 0x0000000022227229 */ /* 0x001fe40000000126 */
[C---:B------:R-:W-:Y:S01]  /*0fd0*/  DADD R38, -R28.reuse, 1 ;  /* 0x3ff000001c267429 */ /* 0x040fe20000000100 */
[----:B--2---:R-:W-:Y:S01]  /*0fe0*/  IMAD.IADD R43, R4, 0x1, R43 ;  /* 0x00000001042b7824 */ /* 0x004fe200078e022b */
[C---:B---3--:R-:W-:Y:S02]  /*0ff0*/  DMUL R36, R28.reuse, R36 ;  /* 0x000000241c247228 */ /* 0x048fe40000000000 */
[C---:B----4-:R-:W-:Y:S02]  /*1000*/  DMUL R40, R28.reuse, R40 ;  /* 0x000000281c287228 */ /* 0x050fe40000000000 */
[----:B-----5:R-:W-:-:S04]  /*1010*/  DMUL R18, R28, R18 ;  /* 0x000000121c127228 */ /* 0x020fc80000000000 */
[C---:B------:R-:W-:Y:S02]  /*1020*/  DFMA R20, R38.reuse, R20, R36 ;  /* 0x000000142614722b */ /* 0x040fe40000000024 */
[----:B------:R-:W2:Y:S01]  /*1030*/  LDG.E R37, desc[UR12][R16.64+0x34] ;  /* 0x0000340c10257981 */ /* 0x000ea2000c1e1900 */
[----:B------:R-:W-:Y:S01]  /*1040*/  DFMA R22, R38, R22, R40 ;  /* 0x000000162616722b */ /* 0x000fe20000000028 */
[----:B------:R-:W-:-:S04]  /*1050*/  IMAD.IADD R7, R4, 0x1, R7 ;  /* 0x0000000104077824 */ /* 0x000fc800078e0207 */
[----:B------:R-:W-:Y:S02]  /*1060*/  DMUL R20, R14, R20 ;  /* 0x000000140e147228 */ /* 0x000fe40000000000 */
[----:B------:R-:W-:Y:S01]  /*1070*/  DMUL R26, R28, R26 ;  /* 0x0000001a1c1a7228 */ /* 0x000fe20000000000 */
[----:B------:R-:W-:Y:S01]  /*1080*/  IMAD.WIDE R40, R7, 0x8, R12 ;  /* 0x0000000807287825 */ /* 0x000fe200078e020c */
[----:B------:R-:W-:Y:S02]  /*1090*/  DADD R6, -R14, 1 ;  /* 0x3ff000000e067429 */ /* 0x000fe40000000100 */
[C---:B------:R-:W-:Y:S01]  /*10a0*/  DFMA R18, R38.reuse, R24, R18 ;  /* 0x000000182612722b */ /* 0x040fe20000000012 */
[----:B------:R-:W-:Y:S02]  /*10b0*/  IADD3 R25, PT, PT, R4, R9, RZ ;  /* 0x0000000904197210 */ /* 0x000fe40007ffe0ff */
[----:B------:R0:W3:Y:S01]  /*10c0*/  LDG.E.64 R8, desc[UR12][R40.64] ;  /* 0x0000000c28087981 */ /* 0x0000e2000c1e1b00 */
[----:B------:R-:W-:-:S02]  /*10d0*/  DFMA R26, R38, R30, R26 ;  /* 0x0000001e261a722b */ /* 0x000fc4000000001a */
[--C-:B------:R-:W-:Y:S01]  /*10e0*/  IMAD.WIDE R24, R25, 0x8, R12.reuse ;  /* 0x0000000819187825 */ /* 0x100fe200078e020c */
[----:B------:R-:W-:Y:S01]  /*10f0*/  DFMA R20, R6, R22, R20 ;  /* 0x000000160614722b */ /* 0x000fe20000000014 */
[----:B------:R-:W4:Y:S02]  /*1100*/  LDG.E R23, desc[UR12][R16.64+0x30] ;  /* 0x0000300c10177981 */ /* 0x000f24000c1e1900 */
[----:B------:R-:W-:Y:S02]  /*1110*/  IMAD.WIDE R30, R43, 0x8, R12 ;  /* 0x000000082b1e7825 */ /* 0x000fe400078e020c */
[----:B------:R-:W5:Y:S01]  /*1120*/  LDG.E R43, desc[UR12][R16.64+0x3c] ;  /* 0x00003c0c102b7981 */ /* 0x000f62000c1e1900 */
[----:B0-----:R-:W-:-:S03]  /*1130*/  IADD3 R41, PT, PT, R4, R45, RZ ;  /* 0x0000002d04297210 */ /* 0x001fc60007ffe0ff */
[----:B------:R-:W5:Y:S02]  /*1140*/  LDG.E.64 R24, desc[UR12][R24.64] ;  /* 0x0000000c18187981 */ /* 0x000f64000c1e1b00 */
[----:B------:R-:W-:Y:S02]  /*1150*/  IMAD.WIDE R40, R41, 0x8, R12 ;  /* 0x0000000829287825 */ /* 0x000fe400078e020c */
[----:B------:R-:W5:Y:S04]  /*1160*/  LDG.E.64 R30, desc[UR12][R30.64] ;  /* 0x0000000c1e1e7981 */ /* 0x000f68000c1e1b00 */
[----:B------:R-:W5:Y:S04]  /*1170*/  LDG.E R45, desc[UR12][R16.64+0x38] ;  /* 0x0000380c102d7981 */ /* 0x000f68000c1e1900 */
[----:B------:R-:W5:Y:S01]  /*1180*/  LDG.E.64 R40, desc[UR12][R40.64] ;  /* 0x0000000c28287981 */ /* 0x000f62000c1e1b00 */
[----:B------:R-:W-:-:S08]  /*1190*/  DMUL R26, R14, R26 ;  /* 0x0000001a0e1a7228 */ /* 0x000fd00000000000 */
[----:B------:R-:W-:Y:S01]  /*11a0*/  DFMA R18, R6, R18, R26 ;  /* 0x000000120612722b */ /* 0x000fe2000000001a */
[----:B--2---:R-:W-:-:S04]  /*11b0*/  IMAD.IADD R27, R4, 0x1, R37 ;  /* 0x00000001041b7824 */ /* 0x004fc800078e0225 */
[----:B------:R-:W-:-:S06]  /*11c0*/  IMAD.WIDE R26, R27, 0x8, R12 ;  /* 0x000000081b1a7825 */ /* 0x000fcc00078e020c */
[----:B------:R-:W2:Y:S01]  /*11d0*/  LDG.E.64 R26, desc[UR12][R26.64] ;  /* 0x0000000c1a1a7981 */ /* 0x000ea2000c1e1b00 */
[----:B---3--:R-:W-:Y:S01]  /*11e0*/  DMUL R8, R28, R8 ;  /* 0x000000081c087228 */ /* 0x008fe20000000000 */
[C---:B----4-:R-:W-:Y:S01]  /*11f0*/  IADD3 R23, PT, PT, R4.reuse, R23, RZ ;  /* 0x0000001704177210 */ /* 0x050fe20007ffe0ff */
[----:B-----5:R-:W-:-:S04]  /*1200*/  IMAD.IADD R37, R4, 0x1, R43 ;  /* 0x0000000104257824 */ /* 0x020fc800078e022b */
[--C-:B------:R-:W-:Y:S02]  /*1210*/  IMAD.WIDE R42, R23, 0x8, R12.reuse ;  /* 0x00000008172a7825 */ /* 0x100fe400078e020c */
[----:B------:R-:W-:Y:S02]  /*1220*/  DFMA R24, R38, R24, R8 ;  /* 0x000000182618722b */ /* 0x000fe40000000008 */
[----:B------:R-:W-:Y:S01]  /*1230*/  IMAD.WIDE R36, R37, 0x8, R12 ;  /* 0x0000000825247825 */ /* 0x000fe200078e020c */
[----:B------:R-:W-:Y:S01]  /*1240*/  DMUL R8, R28, R30 ;  /* 0x0000001e1c087228 */ /* 0x000fe20000000000 */
[----:B------:R-:W3:Y:S01]  /*1250*/  LDG.E.64 R30, desc[UR12][R42.64] ;  /* 0x0000000c2a1e7981 */ /* 0x000ee2000c1e1b00 */
[----:B------:R-:W-:-:S03]  /*1260*/  IADD3 R45, PT, PT, R4, R45, RZ ;  /* 0x0000002d042d7210 */ /* 0x000fc60007ffe0ff */
[----:B------:R-:W4:Y:S03]  /*1270*/  LDG.E.64 R36, desc[UR12][R36.64] ;  /* 0x0000000c24247981 */ /* 0x000f26000c1e1b00 */
[----:B------:R-:W-:Y:S01]  /*1280*/  DFMA R22, R38, R40, R8 ;  /* 0x000000282616722b */ /* 0x000fe20000000008 */
[----:B------:R-:W-:Y:S01]  /*1290*/  IMAD.WIDE R40, R45, 0x8, R12 ;  /* 0x000000082d287825 */ /* 0x000fe200078e020c */
[----:B------:R-:W5:Y:S04]  /*12a0*/  LDG.E R9, desc[UR12][R16.64+0x44] ;  /* 0x0000440c10097981 */ /* 0x000f68000c1e1900 */
[----:B------:R-:W5:Y:S02]  /*12b0*/  LDG.E R43, desc[UR12][R16.64+0x40] ;  /* 0x0000400c102b7981 */ /* 0x000f64000c1e1900 */
[----:B------:R-:W-:-:S02]  /*12c0*/  DMUL R22, R14, R22 ;  /* 0x000000160e167228 */ /* 0x000fc40000000000 */
[----:B------:R-:W5:Y:S04]  /*12d0*/  LDG.E.64 R40, desc[UR12][R40.64] ;  /* 0x0000000c28287981 */ /* 0x000f68000c1e1b00 */
[----:B------:R-:W5:Y:S02]  /*12e0*/  LDG.E R45, desc[UR12][R16.64+0x4c] ;  /* 0x00004c0c102d7981 */ /* 0x000f64000c1e1900 */
[----:B------:R-:W-:Y:S02]  /*12f0*/  DFMA R22, R6, R24, R22 ;  /* 0x000000180616722b */ /* 0x000fe40000000016 */
[----:B------:R-:W5:Y:S04]  /*1300*/  LDG.E R25, desc[UR12][R16.64+0x48] ;  /* 0x0000480c10197981 */ /* 0x000f68000c1e1900 */
[----:B------:R-:W5:Y:S01]  /*1310*/  LDG.E R42, desc[UR12][R16.64+0x50] ;  /* 0x0000500c102a7981 */ /* 0x000f62000c1e1900 */
[----:B--2---:R-:W-:-:S08]  /*1320*/  DMUL R26, R28, R26 ;  /* 0x0000001a1c1a7228 */ /* 0x004fd00000000000 */
[----:B---3--:R-:W-:Y:S02]  /*1330*/  DFMA R26, R38, R30, R26 ;  /* 0x0000001e261a722b */ /* 0x008fe4000000001a */
[----:B----4-:R-:W-:-:S08]  /*1340*/  DMUL R30, R28, R36 ;  /* 0x000000241c1e7228 */ /* 0x010fd00000000000 */
[----:B-----5:R-:W-:Y:S01]  /*1350*/  DFMA R30, R38, R40, R30 ;  /* 0x00000028261e722b */ /* 0x020fe2000000001e */
[C---:B------:R-:W-:Y:S01]  /*1360*/  IADD3 R43, PT, PT, R4.reuse, R43, RZ ;  /* 0x0000002b042b7210 */ /* 0x040fe20007ffe0ff */
[----:B------:R-:W-:-:S06]  /*1370*/  IMAD.IADD R37, R4, 0x1, R45 ;  /* 0x0000000104257824 */ /* 0x000fcc00078e022d */
[----:B------:R-:W-:Y:S01]  /*1380*/  DMUL R30, R14, R30 ;  /* 0x0000001e0e1e7228 */ /* 0x000fe20000000000 */
[C---:B------:R-:W-:Y:S02]  /*1390*/  IMAD.IADD R9, R4.reuse, 0x1, R9 ;  /* 0x0000000104097824 */ /* 0x040fe400078e0209 */
[----:B------:R-:W-:Y:S01]  /*13a0*/  IMAD.WIDE R44, R43, 0x8, R12 ;  /* 0x000000082b2c7825 */ /* 0x000fe200078e020c */
[----:B------:R-:W-:-:S03]  /*13b0*/  IADD3 R43, PT, PT, R4, R25, RZ ;  /* 0x00000019042b7210 */ /* 0x000fc60007ffe0ff */
[--C-:B------:R-:W-:Y:S01]  /*13c0*/  IMAD.WIDE R36, R37, 0x8, R12.reuse ;  /* 0x0000000825247825 */ /* 0x100fe200078e020c */
[----:B------:R-:W-:Y:S01]  /*13d0*/  DFMA R26, R6, R26, R30 ;  /* 0x0000001a061a722b */ /* 0x000fe2000000001e */
[----:B------:R-:W2:Y:S02]  /*13e0*/  LDG.E.64 R40, desc[UR12][R44.64] ;  /* 0x0000000c2c287981 */ /* 0x000ea4000c1e1b00 */
[--C-:B------:R-:W-:Y:S02]  /*13f0*/  IMAD.WIDE R8, R9, 0x8, R12.reuse ;  /* 0x0000000809087825 */ /* 0x100fe400078e020c */
[----:B------:R0:W3:Y:S02]  /*1400*/  LDG.E.64 R24, desc[UR12][R36.64] ;  /* 0x0000000c24187981 */ /* 0x0000e4000c1e1b00 */
[----:B------:R-:W-:Y:S02]  /*1410*/  IMAD.WIDE R30, R43, 0x8, R12 ;  /* 0x000000082b1e7825 */ /* 0x000fe400078e020c */
[----:B------:R-:W4:Y:S04]  /*1420*/  LDG.E R43, desc[UR12][R16.64+0x54] ;  /* 0x0000540c102b7981 */ /* 0x000f28000c1e1900 */
[----:B------:R-:W5:Y:S04]  /*1430*/  LDG.E.64 R8, desc[UR12][R8.64] ;  /* 0x0000000c08087981 */ /* 0x000f68000c1e1b00 */
[----:B------:R-:W2:Y:S01]  /*1440*/  LDG.E.64 R30, desc[UR12][R30.64] ;  /* 0x0000000c1e1e7981 */ /* 0x000ea2000c1e1b00 */
[----:B0-----:R-:W-:-:S05]  /*1450*/  IADD3 R37, PT, PT, R4, R42, RZ ;  /* 0x0000002a04257210 */ /* 0x001fca0007ffe0ff */
[----:B------:R-:W-:-:S06]  /*1460*/  IMAD.WIDE R36, R37, 0x8, R12 ;  /* 0x0000000825247825 */ /* 0x000fcc00078e020c */
[----:B------:R-:W2:Y:S01]  /*1470*/  LDG.E.64 R36, desc[UR12][R36.64] ;  /* 0x0000000c24247981 */ /* 0x000ea2000c1e1b00 */
[C---:B---3--:R-:W-:Y:S01]  /*1480*/  DMUL R24, R28.reuse, R24 ;  /* 0x000000181c187228 */ /* 0x048fe20000000000 */
[----:B----4-:R-:W-:Y:S01]  /*1490*/  IMAD.IADD R43, R4, 0x1, R43 ;  /* 0x00000001042b7824 */ /* 0x010fe200078e022b */
[----:B-----5:R-:W-:-:S03]  /*14a0*/  DMUL R8, R28, R8 ;  /* 0x000000081c087228 */ /* 0x020fc60000000000 */
[----:B------:R-:W-:Y:S02]  /*14b0*/  IMAD.WIDE R44, R43, 0x8, R12 ;  /* 0x000000082b2c7825 */ /* 0x000fe400078e020c */
[----:B------:R-:W3:Y:S01]  /*14c0*/  LDG.E R43, desc[UR12][R16.64+0x5c] ;  /* 0x00005c0c102b7981 */ /* 0x000ee2000c1e1900 */
[----:B--2---:R-:W-:-:S03]  /*14d0*/  DFMA R30, R38, R30, R24 ;  /* 0x0000001e261e722b */ /* 0x004fc60000000018 */
[----:B------:R-:W2:Y:S01]  /*14e0*/  LDG.E.64 R24, desc[UR12][R44.64] ;  /* 0x0000000c2c187981 */ /* 0x000ea2000c1e1b00 */
[----:B------:R-:W-:-:S03]  /*14f0*/  DFMA R40, R38, R40, R8 ;  /* 0x000000282628722b */ /* 0x000fc60000000008 */
[----:B------:R-:W4:Y:S01]  /*1500*/  LDG.E R9, desc[UR12][R16.64+0x58] ;  /* 0x0000580c10097981 */ /* 0x000f22000c1e1900 */
[----:B------:R-:W-:-:S08]  /*1510*/  DMUL R30, R14, R30 ;  /* 0x0000001e0e1e7228 */ /* 0x000fd00000000000 */
[----:B------:R-:W-:Y:S01]  /*1520*/  DFMA R30, R6, R40, R30 ;  /* 0x00000028061e722b */ /* 0x000fe2000000001e */
[----:B---3--:R-:W-:Y:S01]  /*1530*/  IMAD.IADD R43, R4, 0x1, R43 ;  /* 0x00000001042b7824 */ /* 0x008fe200078e022b */
[----:B--2---:R-:W-:-:S03]  /*1540*/  DMUL R40, R28, R24 ;  /* 0x000000181c287228 */ /* 0x004fc60000000000 */
[----:B------:R-:W-:Y:S01]  /*1550*/  IMAD.WIDE R42, R43, 0x8, R12 ;  /* 0x000000082b2a7825 */ /* 0x000fe200078e020c */
[----:B----4-:R-:W-:-:S04]  /*1560*/  IADD3 R45, PT, PT, R4, R9, RZ ;  /* 0x00000009042d7210 */ /* 0x010fc80007ffe0ff */
[----:B------:R-:W2:Y:S01]  /*1570*/  LDG.E.64 R24, desc[UR12][R42.64] ;  /* 0x0000000c2a187981 */ /* 0x000ea2000c1e1b00 */
[----:B------:R-:W-:Y:S01]  /*1580*/  DFMA R8, R38, R36, R40 ;  /* 0x000000242608722b */ /* 0x000fe20000000028 */
[----:B------:R-:W-:Y:S02]  /*1590*/  IMAD.WIDE R40, R45, 0x8, R12 ;  /* 0x000000082d287825 */ /* 0x000fe400078e020c */
[----:B------:R-:W3:Y:S04]  /*15a0*/  LDG.E R37, desc[UR12][R16.64+0x60] ;  /* 0x0000600c10257981 */ /* 0x000ee8000c1e1900 */
[----:B------:R-:W4:Y:S04]  /*15b0*/  LDG.E R45, desc[UR12][R16.64+0x64] ;  /* 0x0000640c102d7981 */ /* 0x000f28000c1e1900 */
[----:B------:R-:W5:Y:S01]  /*15c0*/  LDG.E.64 R40, desc[UR12][R40.64] ;  /* 0x0000000c28287981 */ /* 0x000f62000c1e1b00 */
[----:B--2---:R-:W-:Y:S01]  /*15d0*/  DMUL R24, R28, R24 ;  /* 0x000000181c187228 */ /* 0x004fe20000000000 */
[C---:B----4-:R-:W-:Y:S01]  /*15e0*/  IMAD.IADD R45, R4.reuse, 0x1, R45 ;  /* 0x00000001042d7824 */ /* 0x050fe200078e022d */
[----:B---3--:R-:W-:-:S03]  /*15f0*/  IADD3 R43, PT, PT, R4, R37, RZ ;  /* 0x00000025042b7210 */ /* 0x008fc60007ffe0ff */
[----:B------:R-:W-:-:S03]  /*1600*/  IMAD.WIDE R44, R45, 0x8, R12 ;  /* 0x000000082d2c7825 */ /* 0x000fc600078e020c */
[----:B-----5:R-:W-:Y:S02]  /*1610*/  DFMA R24, R38, R40, R24 ;  /* 0x000000282618722b */ /* 0x020fe40000000018 */
[----:B------:R-:W2:Y:S01]  /*1620*/  LDG.E.64 R36, desc[UR12][R44.64] ;  /* 0x0000000c2c247981 */ /* 0x000ea2000c1e1b00 */
[----:B------:R-:W-:-:S05]  /*1630*/  IMAD.WIDE R42, R43, 0x8, R12 ;  /* 0x000000082b2a7825 */ /* 0x000fca00078e020c */
[----:B------:R-:W-:Y:S01]  /*1640*/  DMUL R24, R14, R24 ;  /* 0x000000180e187228 */ /* 0x000fe20000000000 */
[----:B------:R-:W3:Y:S04]  /*1650*/  LDG.E.64 R40, desc[UR12][R42.64] ;  /* 0x0000000c2a287981 */ /* 0x000ee8000c1e1b00 */
[----:B------:R-:W4:Y:S03]  /*1660*/  LDG.E R43, desc[UR12][R16.64+0x6c] ;  /* 0x00006c0c102b7981 */ /* 0x000f26000c1e1900 */
[----:B------:R-:W-:Y:S01]  /*1670*/  DFMA R24, R6, R8, R24 ;  /* 0x000000080618722b */ /* 0x000fe20000000018 */
[----:B------:R-:W5:Y:S04]  /*1680*/  LDG.E R9, desc[UR12][R16.64+0x68] ;  /* 0x0000680c10097981 */ /* 0x000f68000c1e1900 */
[----:B------:R-:W5:Y:S01]  /*1690*/  LDG.E R8, desc[UR12][R16.64+0x7c] ;  /* 0x00007c0c10087981 */ /* 0x000f62000c1e1900 */
[----:B--2---:R-:W-:-:S08]  /*16a0*/  DMUL R36, R28, R36 ;  /* 0x000000241c247228 */ /* 0x004fd00000000000 */
[----:B---3--:R-:W-:Y:S02]  /*16b0*/  DFMA R40, R38, R40, R36 ;  /* 0x000000282628722b */ /* 0x008fe40000000024 */
[C---:B------:R-:W-:Y:S02]  /*16c0*/  DMUL R36, R32.reuse, R26 ;  /* 0x0000001a20247228 */ /* 0x040fe40000000000 */
[----:B------:R-:W-:Y:S01]  /*16d0*/  DADD R26, -R32, 1 ;  /* 0x3ff00000201a7429 */ /* 0x000fe20000000100 */
[----:B----4-:R-:W-:-:S04]  /*16e0*/  IMAD.IADD R45, R4, 0x1, R43 ;  /* 0x00000001042d7824 */ /* 0x010fc800078e022b */
[--C-:B------:R-:W-:Y:S01]  /*16f0*/  IMAD.WIDE R44, R45, 0x8, R12.reuse ;  /* 0x000000082d2c7825 */ /* 0x100fe200078e020c */
[----:B-----5:R-:W-:Y:S02]  /*1700*/  IADD3 R9, PT, PT, R4, R9, RZ ;  /* 0x0000000904097210 */ /* 0x020fe40007ffe0ff */
[----:B------:R-:W-:Y:S02]  /*1710*/  DFMA R22, R26, R22, R36 ;  /* 0x000000161a16722b */ /* 0x000fe40000000024 */
[----:B------:R-:W2:Y:S01]  /*1720*/  LDG.E.64 R36, desc[UR12][R44.64] ;  /* 0x0000000c2c247981 */ /* 0x000ea2000c1e1b00 */
[----:B------:R-:W-:-:S03]  /*1730*/  IMAD.WIDE R42, R9, 0x8, R12 ;  /* 0x00000008092a7825 */ /* 0x000fc600078e020c */
[----:B------:R-:W3:Y:S04]  /*1740*/  LDG.E R9, desc[UR12][R16.64+0x78] ;  /* 0x0000780c10097981 */ /* 0x000ee8000c1e1900 */
[----:B------:R-:W4:Y:S04]  /*1750*/  LDG.E.64 R42, desc[UR12][R42.64] ;  /* 0x0000000c2a2a7981 */ /* 0x000f28000c1e1b00 */
[----:B------:R-:W5:Y:S01]  /*1760*/  LDG.E R45, desc[UR12][R16.64+0x70] ;  /* 0x0000700c102d7981 */ /* 0x000f62000c1e1900 */
[----:B--2---:R-:W-:-:S08]  /*1770*/  DMUL R36, R28, R36 ;  /* 0x000000241c247228 */ /* 0x004fd00000000000 */
[----:B----4-:R-:W-:Y:S01]  /*1780*/  DFMA R36, R38, R42, R36 ;  /* 0x0000002a2624722b */ /* 0x010fe20000000024 */
[----:B------:R-:W2:Y:S01]  /*1790*/  LDG.E R43, desc[UR12][R16.64+0x74] ;  /* 0x0000740c102b7981 */ /* 0x000ea2000c1e1900 */
[----:B------:R-:W-:-:S06]  /*17a0*/  IMAD.IADD R8, R4, 0x1, R8 ;  /* 0x0000000104087824 */ /* 0x000fcc00078e0208 */
[----:B------:R-:W-:Y:S01]  /*17b0*/  DMUL R36, R14, R36 ;  /* 0x000000240e247228 */ /* 0x000fe20000000000 */
[----:B---3--:R-:W-:-:S07]  /*17c0*/  IMAD.IADD R42, R4, 0x1, R9 ;  /* 0x00000001042a7824 */ /* 0x008fce00078e0209 */
[----:B------:R-:W-:Y:S01]  /*17d0*/  DFMA R40, R6, R40, R36 ;  /* 0x000000280628722b */ /* 0x000fe20000000024 */
[----:B------:R-:W-:Y:S01]  /*17e0*/  IMAD.WIDE R36, R8, 0x8, R12 ;  /* 0x0000000808247825 */ /* 0x000fe200078e020c */
[----:B-----5:R-:W-:-:S05]  /*17f0*/  IADD3 R45, PT, PT, R4, R45, RZ ;  /* 0x0000002d042d7210 */ /* 0x020fca0007ffe0ff */
[----:B------:R-:W3:Y:S01]  /*1800*/  LDG.E.64 R36, desc[UR12][R36.64] ;  /* 0x0000000c24247981 */ /* 0x000ee2000c1e1b00 */
[----:B--2---:R-:W-:-:S05]  /*1810*/  IADD3 R43, PT, PT, R4, R43, RZ ;  /* 0x0000002b042b7210 */ /* 0x004fca0007ffe0ff */
[----:B------:R-:W-:-:S04]  /*1820*/  IMAD.WIDE R8, R43, 0x8, R12 ;  /* 0x000000082b087825 */ /* 0x000fc800078e020c */
[--C-:B------:R-:W-:Y:S02]  /*1830*/  IMAD.WIDE R42, R42, 0x8, R12.reuse ;  /* 0x000000082a2a7825 */ /* 0x100fe400078e020c */
[----:B------:R-:W2:Y:S02]  /*1840*/  LDG.E.64 R8, desc[UR12][R8.64] ;  /* 0x0000000c08087981 */ /* 0x000ea4000c1e1b00 */
[----:B------:R-:W-:Y:S02]  /*1850*/  IMAD.WIDE R12, R45, 0x8, R12 ;  /* 0x000000082d0c7825 */ /* 0x000fe400078e020c */
[----:B------:R-:W4:Y:S04]  /*1860*/  LDG.E.64 R42, desc[UR12][R42.64] ;  /* 0x0000000c2a2a7981 */ /* 0x000f28000c1e1b00 */
[----:B------:R-:W5:Y:S01]  /*1870*/  LDG.E.64 R12, desc[UR12][R12.64] ;  /* 0x0000000c0c0c7981 */ /* 0x000f62000c1e1b00 */
[----:B---3--:R-:W-:Y:S01]  /*1880*/  DMUL R16, R28, R36 ;  /* 0x000000241c107228 */ /* 0x008fe20000000000 */
[----:B------:R-:W0:Y:S01]  /*1890*/  F2I.F64.FLOOR R4, R2 ;  /* 0x0000000200047311 */ /* 0x000e220000305100 */
[----:B------:R-:W-:-:S02]  /*18a0*/  DMUL R24, R32, R24 ;  /* 0x0000001820187228 */ /* 0x000fc40000000000 */
[----:B------:R-:W-:Y:S01]  /*18b0*/  DMUL R18, R32, R18 ;  /* 0x0000001220127228 */ /* 0x000fe20000000000 */
[----:B0-----:R-:W-:-:S05]  /*18c0*/  VIMNMX R4, PT, PT, R4, UR4, PT ;  /* 0x0000000404047c48 */ /* 0x001fca000bfe0100 */
[C---:B------:R-:W-:Y:S02]  /*18d0*/  DFMA R24, R26.reuse, R30, R24 ;  /* 0x0000001e1a18722b */ /* 0x040fe40000000018 */
[----:B------:R-:W-:Y:S02]  /*18e0*/  DFMA R18, R26, R20, R18 ;  /* 0x000000141a12722b */ /* 0x000fe40000000012 */
[----:B------:R-:W-:Y:S01]  /*18f0*/  DMUL R22, R34, R22 ;  /* 0x0000001622167228 */ /* 0x000fe20000000000 */
[----:B------:R-:W-:-:S05]  /*1900*/  IMAD.IADD R5, R0, 0x1, R5 ;  /* 0x0000000100057824 */ /* 0x000fca00078e0205 */
[----:B------:R-:W-:Y:S01]  /*1910*/  ISETP.GE.AND P0, PT, R5, UR34, PT ;  /* 0x0000002205007c0c */ /* 0x000fe2000bf06270 */
[----:B--2---:R-:W-:Y:S02]  /*1920*/  DMUL R28, R28, R8 ;  /* 0x000000081c1c7228 */ /* 0x004fe40000000000 */
[----:B----4-:R-:W-:-:S06]  /*1930*/  DFMA R16, R38, R42, R16 ;  /* 0x0000002a2610722b */ /* 0x010fcc0000000010 */
[----:B-----5:R-:W-:Y:S02]  /*1940*/  DFMA R28, R38, R12, R28 ;  /* 0x0000000c261c722b */ /* 0x020fe4000000001c */
[----:B------:R-:W-:-:S08]  /*1950*/  DMUL R16, R14, R16 ;  /* 0x000000100e107228 */ /* 0x000fd00000000000 */
[----:B------:R-:W-:-:S08]  /*1960*/  DFMA R16, R6, R28, R16 ;  /* 0x0000001c0610722b */ /* 0x000fd00000000010 */
[----:B------:R-:W-:Y:S01]  /*1970*/  DMUL R16, R32, R16 ;  /* 0x0000001020107228 */ /* 0x000fe20000000000 */
[----:B------:R-:W0:Y:S07]  /*1980*/  I2F.F64 R8, R4 ;  /* 0x0000000400087312 */ /* 0x000e2e0000201c00 */
[----:B------:R-:W-:Y:S02]  /*1990*/  DFMA R16, R26, R40, R16 ;  /* 0x000000281a10722b */ /* 0x000fe40000000010 */
[----:B------:R-:W-:-:S06]  /*19a0*/  DADD R6, -R34, 1 ;  /* 0x3ff0000022067429 */ /* 0x000fcc0000000100 */
[----:B------:R-:W-:Y:S02]  /*19b0*/  DMUL R16, R34, R16 ;  /* 0x0000001022107228 */ /* 0x000fe40000000000 */
[----:B0-----:R-:W-:-:S06]  /*19c0*/  DADD R8, -R8, R2 ;  /* 0x0000000008087229 */ /* 0x001fcc0000000102 */
[----:B------:R-:W-:Y:S02]  /*19d0*/  DFMA R16, R6, R24, R16 ;  /* 0x000000180610722b */ /* 0x000fe40000000010 */
[----:B------:R-:W-:Y:S02]  /*19e0*/  DADD R2, -R8, 1 ;  /* 0x3ff0000008027429 */ /* 0x000fe40000000100 */
[----:B------:R-:W-:-:S04]  /*19f0*/  DFMA R18, R6, R18, R22 ;  /* 0x000000120612722b */ /* 0x000fc80000000016 */
[----:B------:R-:W-:-:S08]  /*1a00*/  DMUL R16, R8, R16 ;  /* 0x0000001008107228 */ /* 0x000fd00000000000 */
[----:B------:R-:W-:-:S07]  /*1a10*/  DFMA R16, R2, R18, R16 ;  /* 0x000000120210722b */ /* 0x000fce0000000010 */
[----:B------:R3:W-:Y:S01]  /*1a20*/  STG.E.64 desc[UR12][R10.64], R16 ;  /* 0x000000100a007986 */ /* 0x0007e2000c101b0c */
[----:B------:R-:W-:Y:S05]  /*1a30*/  @!P0 BRA `(.L_x_11) ;  /* 0xffffffe800188947 */ /* 0x000fea000383ffff */
[----:B------:R-:W-:Y:S05]  /*1a40*/  BSYNC.RECONVERGENT B0 ;  /* 0x0000000000007941 */ /* 0x000fea0003800200 */
.L_x_0:
[----:B------:R-:W-:Y:S05]  /*1a50*/  EXIT ;  /* 0x000000000000794d */ /* 0x000fea0003800000 */
        .weak           $__internal_0_$__cuda_sm20_div_rn_f64_full
        .type           $__internal_0_$__cuda_sm20_div_rn_f64_full,@function
        .size           $__internal_0_$__cuda_sm20_div_rn_f64_full,(.L_x_18 - $__internal_0_$__cuda_sm20_div_rn_f64_full)
$__internal_0_$__cuda_sm20_div_rn_f64_full:
[C---:B------:R-:W-:Y:S01]  /*1a60*/  FSETP.GEU.AND P0, PT, |R9|.reuse, 1.469367938527859385e-39, PT ;  /* 0x001000000900780b */ /* 0x040fe20003f0e200 */
[----:B------:R-:W-:Y:S01]  /*1a70*/  IMAD.MOV.U32 R12, RZ, RZ, R16 ;  /* 0x000000ffff0c7224 */ /* 0x000fe200078e0010 */
[----:B------:R-:W-:Y:S01]  /*1a80*/  LOP3.LUT R6, R9, 0x800fffff, RZ, 0xc0, !PT ;  /* 0x800fffff09067812 */ /* 0x000fe200078ec0ff */
[----:B------:R-:W-:Y:S01]  /*1a90*/  IMAD.MOV.U32 R16, RZ, RZ, 0x1 ;  /* 0x00000001ff107424 */ /* 0x000fe200078e00ff */
[----:B------:R-:W-:Y:S01]  /*1aa0*/  MOV R13, R19 ;  /* 0x00000013000d7202 */ /* 0x000fe20000000f00 */
[----:B------:R-:W-:Y:S01]  /*1ab0*/  BSSY.RECONVERGENT B2, `(.L_x_12) ;  /* 0x0000054000027945 */ /* 0x000fe20003800200 */
[----:B------:R-:W-:Y:S02]  /*1ac0*/  LOP3.LUT R7, R6, 0x3ff00000, RZ, 0xfc, !PT ;  /* 0x3ff0000006077812 */ /* 0x000fe400078efcff */
[----:B------:R-:W-:Y:S02]  /*1ad0*/  MOV R6, R8 ;  /* 0x0000000800067202 */ /* 0x000fe40000000f00 */
[----:B------:R-:W-:-:S02]  /*1ae0*/  FSETP.GEU.AND P2, PT, |R13|, 1.469367938527859385e-39, PT ;  /* 0x001000000d00780b */ /* 0x000fc40003f4e200 */
[----:B------:R-:W-:Y:S01]  /*1af0*/  LOP3.LUT R18, R13, 0x7ff00000, RZ, 0xc0, !PT ;  /* 0x7ff000000d127812 */ /* 0x000fe200078ec0ff */
[----:B------:R-:W-:Y:S01]  /*1b00*/  @!P0 DMUL R6, R8, 8.98846567431157953865e+307 ;  /* 0x7fe0000008068828 */ /* 0x000fe20000000000 */
[----:B------:R-:W-:-:S03]  /*1b10*/  LOP3.LUT R26, R9, 0x7ff00000, RZ, 0xc0, !PT ;  /* 0x7ff00000091a7812 */ /* 0x000fc600078ec0ff */
[----:B------:R-:W-:Y:S01]  /*1b20*/  IMAD.MOV.U32 R27, RZ, RZ, R18 ;  /* 0x000000ffff1b7224 */ /* 0x000fe200078e0012 */
[C---:B------:R-:W-:Y:S01]  /*1b30*/  ISETP.GE.U32.AND P1, PT, R18.reuse, R26, PT ;  /* 0x0000001a1200720c */ /* 0x040fe20003f26070 */
[----:B------:R-:W0:Y:S04]  /*1b40*/  MUFU.RCP64H R17, R7 ;  /* 0x0000000700117308 */ /* 0x000e280000001800 */
[----:B------:R-:W-:Y:S02]  /*1b50*/  @!P2 LOP3.LUT R19, R9, 0x7ff00000, RZ, 0xc0, !PT ;  /* 0x7ff000000913a812 */ /* 0x000fe400078ec0ff */
[----:B------:R-:W-:Y:S02]  /*1b60*/  @!P0 LOP3.LUT R26, R7, 0x7ff00000, RZ, 0xc0, !PT ;  /* 0x7ff00000071a8812 */ /* 0x000fe400078ec0ff */
[----:B------:R-:W-:-:S02]  /*1b70*/  @!P2 ISETP.GE.U32.AND P3, PT, R18, R19, PT ;  /* 0x000000131200a20c */ /* 0x000fc40003f66070 */
[----:B------:R-:W-:Y:S01]  /*1b80*/  MOV R19, 0x1ca00000 ;  /* 0x1ca0000000137802 */ /* 0x000fe20000000f00 */
[----:B------:R-:W-:Y:S01]  /*1b90*/  VIADD R29, R26, 0xffffffff ;  /* 0xffffffff1a1d7836 */ /* 0x000fe20000000000 */
[----:B0-----:R-:W-:-:S08]  /*1ba0*/  DFMA R20, R16, -R6, 1 ;  /* 0x3ff000001014742b */ /* 0x001fd00000000806 */
[----:B------:R-:W-:-:S08]  /*1bb0*/  DFMA R20, R20, R20, R20 ;  /* 0x000000141414722b */ /* 0x000fd00000000014 */
[----:B------:R-:W-:Y:S01]  /*1bc0*/  DFMA R22, R16, R20, R16 ;  /* 0x000000141016722b */ /* 0x000fe20000000010 */
[C---:B------:R-:W-:Y:S01]  /*1bd0*/  @!P2 SEL R21, R19.reuse, 0x63400000, !P3 ;  /* 0x634000001315a807 */ /* 0x040fe20005800000 */
[----:B------:R-:W-:Y:S01]  /*1be0*/  IMAD.MOV.U32 R16, RZ, RZ, R12 ;  /* 0x000000ffff107224 */ /* 0x000fe200078e000c */
[----:B------:R-:W-:Y:S02]  /*1bf0*/  SEL R17, R19, 0x63400000, !P1 ;  /* 0x6340000013117807 */ /* 0x000fe40004800000 */
[--C-:B------:R-:W-:Y:S02]  /*1c00*/  @!P2 LOP3.LUT R21, R21, 0x80000000, R13.reuse, 0xf8, !PT ;  /* 0x800000001515a812 */ /* 0x100fe400078ef80d */
[----:B------:R-:W-:Y:S01]  /*1c10*/  LOP3.LUT R17, R17, 0x800fffff, R13, 0xf8, !PT ;  /* 0x800fffff11117812 */ /* 0x000fe200078ef80d */
[----:B------:R-:W-:Y:S01]  /*1c20*/  DFMA R24, R22, -R6, 1 ;  /* 0x3ff000001618742b */ /* 0x000fe20000000806 */
[----:B------:R-:W-:Y:S02]  /*1c30*/  @!P2 LOP3.LUT R21, R21, 0x100000, RZ, 0xfc, !PT ;  /* 0x001000001515a812 */ /* 0x000fe400078efcff */
[----:B------:R-:W-:-:S05]  /*1c40*/  @!P2 MOV R20, RZ ;  /* 0x000000ff0014a202 */ /* 0x000fca0000000f00 */
[----:B------:R-:W-:Y:S02]  /*1c50*/  DFMA R24, R22, R24, R22 ;  /* 0x000000181618722b */ /* 0x000fe40000000016 */
[----:B------:R-:W-:-:S08]  /*1c60*/  @!P2 DFMA R16, R16, 2, -R20 ;  /* 0x400000001010a82b */ /* 0x000fd00000000814 */
[----:B------:R-:W-:Y:S02]  /*1c70*/  DMUL R20, R24, R16 ;  /* 0x0000001018147228 */ /* 0x000fe40000000000 */
[----:B------:R-:W-:-:S04]  /*1c80*/  @!P2 LOP3.LUT R27, R17, 0x7ff00000, RZ, 0xc0, !PT ;  /* 0x7ff00000111ba812 */ /* 0x000fc800078ec0ff */
[----:B------:R-:W-:Y:S02]  /*1c90*/  IADD3 R28, PT, PT, R27, -0x1, RZ ;  /* 0xffffffff1b1c7810 */ /* 0x000fe40007ffe0ff */
[----:B------:R-:W-:Y:S02]  /*1ca0*/  DFMA R22, R20, -R6, R16 ;  /* 0x800000061416722b */ /* 0x000fe40000000010 */
[----:B------:R-:W-:-:S04]  /*1cb0*/  ISETP.GT.U32.AND P0, PT, R28, 0x7feffffe, PT ;  /* 0x7feffffe1c00780c */ /* 0x000fc80003f04070 */
[----:B------:R-:W-:Y:S02]  /*1cc0*/  ISETP.GT.U32.OR P0, PT, R29, 0x7feffffe, P0 ;  /* 0x7feffffe1d00780c */ /* 0x000fe40000704470 */
[----:B------:R-:W-:-:S11]  /*1cd0*/  DFMA R20, R24, R22, R20 ;  /* 0x000000161814722b */ /* 0x000fd60000000014 */
[----:B------:R-:W-:Y:S05]  /*1ce0*/  @P0 BRA `(.L_x_13) ;  /* 0x00000000006c0947 */ /* 0x000fea0003800000 */
[----:B------:R-:W-:-:S04]  /*1cf0*/  LOP3.LUT R13, R9, 0x7ff00000, RZ, 0xc0, !PT ;  /* 0x7ff00000090d7812 */ /* 0x000fc800078ec0ff */
[CC--:B------:R-:W-:Y:S02]  /*1d00*/  VIADDMNMX R12, R18.reuse, -R13.reuse, 0xb9600000, !PT ;  /* 0xb9600000120c7446 */ /* 0x0c0fe4000780090d */
[----:B------:R-:W-:Y:S02]  /*1d10*/  ISETP.GE.U32.AND P0, PT, R18, R13, PT ;  /* 0x0000000d1200720c */ /* 0x000fe40003f06070 */
[----:B------:R-:W-:Y:S02]  /*1d20*/  VIMNMX R12, PT, PT, R12, 0x46a00000, PT ;  /* 0x46a000000c0c7848 */ /* 0x000fe40003fe0100 */
[----:B------:R-:W-:-:S04]  /*1d30*/  SEL R19, R19, 0x63400000, !P0 ;  /* 0x6340000013137807 */ /* 0x000fc80004000000 */
[----:B------:R-:W-:Y:S02]  /*1d40*/  IADD3 R22, PT, PT, -R19, R12, RZ ;  /* 0x0000000c13167210 */ /* 0x000fe40007ffe1ff */
[----:B------:R-:W-:-:S03]  /*1d50*/  MOV R12, RZ ;  /* 0x000000ff000c7202 */ /* 0x000fc60000000f00 */
[----:B------:R-:W-:-:S06]  /*1d60*/  VIADD R13, R22, 0x7fe00000 ;  /* 0x7fe00000160d7836 */ /* 0x000fcc0000000000 */
[----:B------:R-:W-:-:S10]  /*1d70*/  DMUL R18, R20, R12 ;  /* 0x0000000c14127228 */ /* 0x000fd40000000000 */
[----:B------:R-:W-:-:S13]  /*1d80*/  FSETP.GTU.AND P0, PT, |R19|, 1.469367938527859385e-39, PT ;  /* 0x001000001300780b */ /* 0x000fda0003f0c200 */
[----:B------:R-:W-:Y:S05]  /*1d90*/  @P0 BRA `(.L_x_14) ;  /* 0x0000000000940947 */ /* 0x000fea0003800000 */
[----:B------:R-:W-:Y:S01]  /*1da0*/  DFMA R6, R20, -R6, R16 ;  /* 0x800000061406722b */ /* 0x000fe20000000010 */
[----:B------:R-:W-:-:S09]  /*1db0*/  IMAD.MOV.U32 R12, RZ, RZ, RZ ;  /* 0x000000ffff0c7224 */ /* 0x000fd200078e00ff */
[C---:B------:R-:W-:Y:S02]  /*1dc0*/  FSETP.NEU.AND P0, PT, R7.reuse, RZ, PT ;  /* 0x000000ff0700720b */ /* 0x040fe40003f0d000 */
[----:B------:R-:W-:-:S04]  /*1dd0*/  LOP3.LUT R9, R7, 0x80000000, R9, 0x48, !PT ;  /* 0x8000000007097812 */ /* 0x000fc800078e4809 */
[----:B------:R-:W-:-:S07]  /*1de0*/  LOP3.LUT R13, R9, R13, RZ, 0xfc, !PT ;  /* 0x0000000d090d7212 */ /* 0x000fce00078efcff */
[----:B------:R-:W-:Y:S05]  /*1df0*/  @!P0 BRA `(.L_x_14) ;  /* 0x00000000007c8947 */ /* 0x000fea0003800000 */
[----:B------:R-:W-:Y:S01]  /*1e00*/  IADD3 R7, PT, PT, -R22, RZ, RZ ;  /* 0x000000ff16077210 */ /* 0x000fe20007ffe1ff */
[----:B------:R-:W-:Y:S01]  /*1e10*/  IMAD.MOV.U32 R6, RZ, RZ, RZ ;  /* 0x000000ffff067224 */ /* 0x000fe200078e00ff */
[----:B------:R-:W-:-:S05]  /*1e20*/  DMUL.RP R12, R20, R12 ;  /* 0x0000000c140c7228 */ /* 0x000fca0000008000 */
[----:B------:R-:W-:-:S05]  /*1e30*/  DFMA R6, R18, -R6, R20 ;  /* 0x800000061206722b */ /* 0x000fca0000000014 */
[----:B------:R-:W-:Y:S02]  /*1e40*/  LOP3.LUT R9, R13, R9, RZ, 0x3c, !PT ;  /* 0x000000090d097212 */ /* 0x000fe400078e3cff */
[----:B------:R-:W-:-:S04]  /*1e50*/  IADD3 R6, PT, PT, -R22, -0x43300000, RZ ;  /* 0xbcd0000016067810 */ /* 0x000fc80007ffe1ff */
[----:B------:R-:W-:-:S04]  /*1e60*/  FSETP.NEU.AND P0, PT, |R7|, R6, PT ;  /* 0x000000060700720b */ /* 0x000fc80003f0d200 */
[----:B------:R-:W-:Y:S02]  /*1e70*/  FSEL R18, R12, R18, !P0 ;  /* 0x000000120c127208 */ /* 0x000fe40004000000 */
[----:B------:R-:W-:Y:S01]  /*1e80*/  FSEL R19, R9, R19, !P0 ;  /* 0x0000001309137208 */ /* 0x000fe20004000000 */
[----:B------:R-:W-:Y:S06]  /*1e90*/  BRA `(.L_x_14) ;  /* 0x0000000000547947 */ /* 0x000fec0003800000 */
.L_x_13:
[----:B------:R-:W-:-:S14]  /*1ea0*/  DSETP.NAN.AND P0, PT, R12, R12, PT ;  /* 0x0000000c0c00722a */ /* 0x000fdc0003f08000 */
[----:B------:R-:W-:Y:S05]  /*1eb0*/  @P0 BRA `(.L_x_15) ;  /* 0x0000000000440947 */ /* 0x000fea0003800000 */
[----:B------:R-:W-:-:S14]  /*1ec0*/  DSETP.NAN.AND P0, PT, R8, R8, PT ;  /* 0x000000080800722a */ /* 0x000fdc0003f08000 */
[----:B------:R-:W-:Y:S05]  /*1ed0*/  @P0 BRA `(.L_x_16) ;  /* 0x0000000000300947 */ /* 0x000fea0003800000 */
[----:B------:R-:W-:Y:S01]  /*1ee0*/  ISETP.NE.AND P0, PT, R27, R26, PT ;  /* 0x0000001a1b00720c */ /* 0x000fe20003f05270 */
[----:B------:R-:W-:Y:S01]  /*1ef0*/  IMAD.MOV.U32 R19, RZ, RZ, -0x80000 ;  /* 0xfff80000ff137424 */ /* 0x000fe200078e00ff */
[----:B------:R-:W-:-:S11]  /*1f00*/  MOV R18, 0x0 ;  /* 0x0000000000127802 */ /* 0x000fd60000000f00 */
[----:B------:R-:W-:Y:S05]  /*1f10*/  @!P0 BRA `(.L_x_14) ;  /* 0x0000000000348947 */ /* 0x000fea0003800000 */
[----:B------:R-:W-:Y:S02]  /*1f20*/  ISETP.NE.AND P0, PT, R27, 0x7ff00000, PT ;  /* 0x7ff000001b00780c */ /* 0x000fe40003f05270 */
[----:B------:R-:W-:Y:S02]  /*1f30*/  LOP3.LUT R19, R13, 0x80000000, R9, 0x48, !PT ;  /* 0x800000000d137812 */ /* 0x000fe400078e4809 */
[----:B------:R-:W-:-:S13]  /*1f40*/  ISETP.EQ.OR P0, PT, R26, RZ, !P0 ;  /* 0x000000ff1a00720c */ /* 0x000fda0004702670 */
[----:B------:R-:W-:Y:S02]  /*1f50*/  @P0 LOP3.LUT R6, R19, 0x7ff00000, RZ, 0xfc, !PT ;  /* 0x7ff0000013060812 */ /* 0x000fe400078efcff */
[----:B------:R-:W-:Y:S01]  /*1f60*/  @!P0 MOV R18, RZ ;  /* 0x000000ff00128202 */ /* 0x000fe20000000f00 */
[----:B------:R-:W-:Y:S01]  /*1f70*/  @P0 IMAD.MOV.U32 R18, RZ, RZ, RZ ;  /* 0x000000ffff120224 */ /* 0x000fe200078e00ff */
[----:B------:R-:W-:Y:S01]  /*1f80*/  @P0 MOV R19, R6 ;  /* 0x0000000600130202 */ /* 0x000fe20000000f00 */
[----:B------:R-:W-:Y:S06]  /*1f90*/  BRA `(.L_x_14) ;  /* 0x0000000000147947 */ /* 0x000fec0003800000 */
.L_x_16:
[----:B------:R-:W-:Y:S01]  /*1fa0*/  LOP3.LUT R19, R9, 0x80000, RZ, 0xfc, !PT ;  /* 0x0008000009137812 */ /* 0x000fe200078efcff */
[----:B------:R-:W-:Y:S01]  /*1fb0*/  IMAD.MOV.U32 R18, RZ, RZ, R8 ;  /* 0x000000ffff127224 */ /* 0x000fe200078e0008 */
[----:B------:R-:W-:Y:S06]  /*1fc0*/  BRA `(.L_x_14) ;  /* 0x0000000000087947 */ /* 0x000fec0003800000 */
.L_x_15:
[----:B------:R-:W-:Y:S02]  /*1fd0*/  LOP3.LUT R19, R13, 0x80000, RZ, 0xfc, !PT ;  /* 0x000800000d137812 */ /* 0x000fe400078efcff */
[----:B------:R-:W-:-:S07]  /*1fe0*/  MOV R18, R12 ;  /* 0x0000000c00127202 */ /* 0x000fce0000000f00 */
.L_x_14:
[----:B------:R-:W-:Y:S05]  /*1ff0*/  BSYNC.RECONVERGENT B2 ;  /* 0x0000000000027941 */ /* 0x000fea0003800200 */
.L_x_12:
[----:B------:R-:W-:Y:S02]  /*2000*/  HFMA2 R7, -RZ, RZ, 0, 0 ;  /* 0x00000000ff077431 */ /* 0x000fe400000001ff */
[----:B------:R-:W-:-:S04]  /*2010*/  IMAD.MOV.U32 R6, RZ, RZ, R4 ;  /* 0x000000ffff067224 */ /* 0x000fc800078e0004 */
[----:B------:R-:W-:Y:S05]  /*2020*/  RET.REL.NODEC R6 `(_Z13calc_average5PdPKdS1_S1_S1_S1_iiiiiiddddddddddPKi) ;  /* 0xffffffdc06f47950 */ /* 0x000fea0003c3ffff */
.L_x_17:
[----:B------:R-:W-:-:S00]  /*2030*/  BRA `(.L_x_17) ;  /* 0xfffffffc00fc7947 */ /* 0x000fc0000383ffff */
[----:B------:R-:W-:-:S00]  /*2040*/  NOP ;  /* 0x0000000000007918 */ /* 0x000fc00000000000 */
        /* <DEDUP_REMOVED lines=11> */
.L_x_18:


//--------------------- .nv.shared.reserved.0     --------------------------
	.section	.nv.shared.reserved.0,"aw",@nobits
	.weak		__nv_reservedSMEM_offset_0_alias
	.size		__nv_reservedSMEM_offset_0_alias, 0, 64
	.other		__nv_reservedSMEM_offset_0_alias,@"STO_CUDA_RESERVED_SHARED STV_DEFAULT"
__nv_reservedSMEM_offset_0_alias:
	.zero		0
	.zero		64


//--------------------- .nv.constant0._Z13calc_average5PdPKdS1_S1_S1_S1_iiiiiiddddddddddPKi --------------------------
	.section	.nv.constant0._Z13calc_average5PdPKdS1_S1_S1_S1_iiiiiiddddddddddPKi,"a",@progbits
	.sectionflags	@""
	.align	4
.nv.constant0._Z13calc_average5PdPKdS1_S1_S1_S1_iiiiiiddddddddddPKi:
	.zero		1056


//--------------------- SYMBOLS --------------------------

	.type		.nv.reservedSmem.offset0,@object
	.size		.nv.reservedSmem.offset0,0x4
